//
// Generated by NVIDIA NVVM Compiler
//
// Compiler Build ID: CL-36424714
// Cuda compilation tools, release 13.0, V13.0.88
// Based on NVVM 20.0.0
//

.version 9.0
.target sm_100
.address_size 64

	// .globl	_Z7sim_annjPf
.global .align 4 .b8 precalc_xorwow_matrix[102400];
.global .align 4 .b8 precalc_xorwow_offset_matrix[102400];
.global .align 4 .b8 mrg32k3aM1[2304];
.global .align 4 .b8 mrg32k3aM2[2304];
.global .align 4 .b8 mrg32k3aM1SubSeq[2016];
.global .align 4 .b8 mrg32k3aM2SubSeq[2016];
.global .align 4 .b8 mrg32k3aM1Seq[2304];
.global .align 4 .b8 mrg32k3aM2Seq[2304];
.const .align 8 .b8 __cr_lgamma_table[72];

.visible .entry _Z7sim_annjPf(
	.param .u32 _Z7sim_annjPf_param_0,
	.param .u64 .ptr .align 1 _Z7sim_annjPf_param_1
)
{
	.reg .pred 	%p<6>;
	.reg .b32 	%r<76>;
	.reg .b32 	%f<74>;
	.reg .b64 	%rd<3>;
	.reg .b64 	%fd<21>;

	ld.param.u32 	%r22, [_Z7sim_annjPf_param_0];
	ld.param.u64 	%rd1, [_Z7sim_annjPf_param_1];
	xor.b32  	%r23, %r22, -1429050551;
	mul.lo.s32 	%r24, %r23, 1099087573;
	add.s32 	%r25, %r24, 123456789;
	add.s32 	%r73, %r24, 5783321;
	shr.u32 	%r26, %r25, 2;
	xor.b32  	%r27, %r26, %r25;
	shl.b32 	%r28, %r73, 4;
	shl.b32 	%r29, %r27, 1;
	xor.b32  	%r30, %r28, %r29;
	xor.b32  	%r31, %r30, %r73;
	xor.b32  	%r74, %r31, %r27;
	add.s32 	%r32, %r24, %r74;
	add.s32 	%r33, %r32, -637770787;
	cvt.rn.f32.u32 	%f15, %r33;
	fma.rn.f32 	%f16, %f15, 0f2F800000, 0f2F000000;
	cvt.f64.f32 	%fd3, %f16;
	fma.rn.f64 	%fd4, %fd3, 0d4034000000000000, 0dC024000000000000;
	cvt.rn.f32.f64 	%f70, %fd4;
	add.f32 	%f17, %f70, 0fC0400000;
	mul.f32 	%f71, %f17, %f17;
	xor.b32  	%r75, %r24, 362436069;
	add.s32 	%r69, %r24, -637408350;
	mov.b32 	%r72, -589760388;
	mov.b32 	%r71, -123459836;
	mov.b32 	%r70, 0;
$L__BB0_1:
	mov.u32 	%r11, %r74;
	cvt.rn.f32.u32 	%f19, %r70;
	div.rn.f32 	%f20, %f19, 0f447A0000;
	cvt.f64.f32 	%fd5, %f20;
	mov.f64 	%fd6, 0d3FF0000000000000;
	sub.f64 	%fd1, %fd6, %fd5;
	mul.f64 	%fd7, %fd5, 0d4034000000000000;
	div.rn.f64 	%fd8, %fd7, 0d4024000000000000;
	shr.u32 	%r34, %r75, 2;
	xor.b32  	%r35, %r34, %r75;
	shl.b32 	%r36, %r11, 4;
	shl.b32 	%r37, %r35, 1;
	xor.b32  	%r38, %r36, %r37;
	xor.b32  	%r39, %r38, %r11;
	xor.b32  	%r12, %r39, %r35;
	add.s32 	%r40, %r69, %r12;
	cvt.rn.f32.u32 	%f21, %r40;
	fma.rn.f32 	%f22, %f21, 0f2F800000, 0f2F000000;
	cvt.f64.f32 	%fd9, %f22;
	mul.f64 	%fd10, %fd8, 0dBFE0000000000000;
	fma.rn.f64 	%fd11, %fd8, %fd9, %fd10;
	cvt.rn.f32.f64 	%f23, %fd11;
	add.f32 	%f24, %f70, %f23;
	min.f32 	%f25, %f24, 0f41200000;
	max.f32 	%f5, %f25, 0fC1200000;
	add.f32 	%f26, %f5, 0fC0400000;
	mul.f32 	%f6, %f26, %f26;
	setp.lt.f32 	%p1, %f6, %f71;
	mov.f32 	%f72, 0f3F800000;
	@%p1 bra 	$L__BB0_3;
	max.f64 	%fd12, %fd1, 0d3F847AE147AE147B;
	cvt.rn.f32.f64 	%f27, %fd12;
	sub.f32 	%f28, %f6, %f71;
	neg.f32 	%f29, %f28;
	div.rn.f32 	%f30, %f29, %f27;
	fma.rn.f32 	%f31, %f30, 0f3BBB989D, 0f3F000000;
	cvt.sat.f32.f32 	%f32, %f31;
	mov.f32 	%f33, 0f4B400001;
	mov.f32 	%f34, 0f437C0000;
	fma.rm.f32 	%f35, %f32, %f34, %f33;
	add.f32 	%f36, %f35, 0fCB40007F;
	neg.f32 	%f37, %f36;
	fma.rn.f32 	%f38, %f30, 0f3FB8AA3B, %f37;
	fma.rn.f32 	%f39, %f30, 0f32A57060, %f38;
	mov.b32 	%r41, %f35;
	shl.b32 	%r42, %r41, 23;
	mov.b32 	%f40, %r42;
	ex2.approx.ftz.f32 	%f41, %f39;
	mul.f32 	%f72, %f41, %f40;
$L__BB0_3:
	shr.u32 	%r43, %r71, 2;
	xor.b32  	%r44, %r43, %r71;
	shl.b32 	%r45, %r12, 4;
	shl.b32 	%r46, %r44, 1;
	xor.b32  	%r47, %r46, %r45;
	xor.b32  	%r48, %r47, %r44;
	xor.b32  	%r13, %r48, %r12;
	add.s32 	%r49, %r69, %r13;
	add.s32 	%r50, %r49, 362437;
	cvt.rn.f32.u32 	%f43, %r50;
	fma.rn.f32 	%f44, %f43, 0f2F800000, 0f2F000000;
	setp.gt.f32 	%p2, %f72, %f44;
	selp.f32 	%f9, %f5, %f70, %p2;
	add.s32 	%r14, %r70, 1;
	cvt.rn.f32.u32 	%f45, %r14;
	div.rn.f32 	%f46, %f45, 0f447A0000;
	cvt.f64.f32 	%fd13, %f46;
	mov.f64 	%fd14, 0d3FF0000000000000;
	sub.f64 	%fd2, %fd14, %fd13;
	mul.f64 	%fd15, %fd13, 0d4034000000000000;
	div.rn.f64 	%fd16, %fd15, 0d4024000000000000;
	shr.u32 	%r51, %r72, 2;
	xor.b32  	%r52, %r51, %r72;
	shl.b32 	%r53, %r13, 4;
	shl.b32 	%r54, %r52, 1;
	xor.b32  	%r55, %r53, %r54;
	xor.b32  	%r56, %r55, %r13;
	xor.b32  	%r15, %r56, %r52;
	add.s32 	%r57, %r69, %r15;
	add.s32 	%r58, %r57, 724874;
	cvt.rn.f32.u32 	%f47, %r58;
	fma.rn.f32 	%f48, %f47, 0f2F800000, 0f2F000000;
	cvt.f64.f32 	%fd17, %f48;
	mul.f64 	%fd18, %fd16, 0dBFE0000000000000;
	fma.rn.f64 	%fd19, %fd16, %fd17, %fd18;
	cvt.rn.f32.f64 	%f49, %fd19;
	add.f32 	%f50, %f9, %f49;
	min.f32 	%f51, %f50, 0f41200000;
	max.f32 	%f10, %f51, 0fC1200000;
	add.f32 	%f52, %f10, 0fC0400000;
	mul.f32 	%f71, %f52, %f52;
	setp.lt.f32 	%p3, %f71, %f6;
	mov.f32 	%f73, 0f3F800000;
	@%p3 bra 	$L__BB0_5;
	max.f64 	%fd20, %fd2, 0d3F847AE147AE147B;
	cvt.rn.f32.f64 	%f53, %fd20;
	sub.f32 	%f54, %f71, %f6;
	neg.f32 	%f55, %f54;
	div.rn.f32 	%f56, %f55, %f53;
	fma.rn.f32 	%f57, %f56, 0f3BBB989D, 0f3F000000;
	cvt.sat.f32.f32 	%f58, %f57;
	mov.f32 	%f59, 0f4B400001;
	mov.f32 	%f60, 0f437C0000;
	fma.rm.f32 	%f61, %f58, %f60, %f59;
	add.f32 	%f62, %f61, 0fCB40007F;
	neg.f32 	%f63, %f62;
	fma.rn.f32 	%f64, %f56, 0f3FB8AA3B, %f63;
	fma.rn.f32 	%f65, %f56, 0f32A57060, %f64;
	mov.b32 	%r59, %f61;
	shl.b32 	%r60, %r59, 23;
	mov.b32 	%f66, %r60;
	ex2.approx.ftz.f32 	%f67, %f65;
	mul.f32 	%f73, %f67, %f66;
$L__BB0_5:
	shr.u32 	%r61, %r73, 2;
	xor.b32  	%r62, %r61, %r73;
	shl.b32 	%r63, %r15, 4;
	shl.b32 	%r64, %r62, 1;
	xor.b32  	%r65, %r64, %r63;
	xor.b32  	%r66, %r65, %r62;
	xor.b32  	%r74, %r66, %r15;
	add.s32 	%r67, %r69, %r74;
	add.s32 	%r68, %r67, 1087311;
	cvt.rn.f32.u32 	%f68, %r68;
	fma.rn.f32 	%f69, %f68, 0f2F800000, 0f2F000000;
	setp.gt.f32 	%p4, %f73, %f69;
	selp.f32 	%f70, %f10, %f9, %p4;
	add.s32 	%r69, %r69, 1449748;
	add.s32 	%r70, %r14, 1;
	setp.ne.s32 	%p5, %r70, 1000;
	mov.u32 	%r71, %r12;
	mov.u32 	%r72, %r13;
	mov.u32 	%r73, %r15;
	mov.u32 	%r75, %r11;
	@%p5 bra 	$L__BB0_1;
	cvta.to.global.u64 	%rd2, %rd1;
	st.global.f32 	[%rd2], %f70;
	ret;

}


// ===== COMPILED SASS (sm_100) =====

	.target	sm_100

	.elftype	@"ET_EXEC"


//--------------------- .note.nv.tkinfo           --------------------------
	.section	.note.nv.tkinfo,"",@"SHT_NOTE"
	.sectionflags	@"SHF_NOTE_NV_TKINFO"
	.tkinfo
        /*0018*/ 	.word	0x00000002
        /*0030*/ 	.string	""
        /*0030*/ 	.string	"ptxas"
        /*0030*/ 	.string	"Cuda compilation tools, release 13.0, V13.0.88"
        /*0030*/ 	.string	"Build cuda_13.0.r13.0/compiler.36424714_0"
        /*0030*/ 	.string	"-arch sm_100 -m 64 "



//--------------------- .note.nv.cuinfo           --------------------------
	.section	.note.nv.cuinfo,"",@"SHT_NOTE"
	.sectionflags	@"SHF_NOTE_NV_CUINFO"
        /*0018*/ 	.short	0x0002
        /*001a*/ 	.short	0x0064
        /*001c*/ 	.short	0x0082
	.zero		2


//--------------------- .nv.info                  --------------------------
	.section	.nv.info,"",@"SHT_CUDA_INFO"
	.align	4


	//----- nvinfo : EIATTR_REGCOUNT
	.align		4
        /*0000*/ 	.byte	0x04, 0x2f
        /*0002*/ 	.short	(.L_10 - .L_9)
	.align		4
.L_9:
        /*0004*/ 	.word	index@(_Z7sim_annjPf)
        /*0008*/ 	.word	0x0000001c


	//----- nvinfo : EIATTR_FRAME_SIZE
	.align		4
.L_10:
        /*000c*/ 	.byte	0x04, 0x11
        /*000e*/ 	.short	(.L_12 - .L_11)
	.align		4
.L_11:
        /*0010*/ 	.word	index@($__internal_1_$__cuda_sm3x_div_rn_noftz_f32_slowpath)
        /*0014*/ 	.word	0x00000000


	//----- nvinfo : EIATTR_FRAME_SIZE
	.align		4
.L_12:
        /*0018*/ 	.byte	0x04, 0x11
        /*001a*/ 	.short	(.L_14 - .L_13)
	.align		4
.L_13:
        /*001c*/ 	.word	index@($__internal_0_$__cuda_sm20_div_rn_f64_full)
        /*0020*/ 	.word	0x00000000


	//----- nvinfo : EIATTR_FRAME_SIZE
	.align		4
.L_14:
        /*0024*/ 	.byte	0x04, 0x11
        /*0026*/ 	.short	(.L_16 - .L_15)
	.align		4
.L_15:
        /*0028*/ 	.word	index@(_Z7sim_annjPf)
        /*002c*/ 	.word	0x00000000


	//----- nvinfo : EIATTR_MIN_STACK_SIZE
	.align		4
.L_16:
        /*0030*/ 	.byte	0x04, 0x12
        /*0032*/ 	.short	(.L_18 - .L_17)
	.align		4
.L_17:
        /*0034*/ 	.word	index@(_Z7sim_annjPf)
        /*0038*/ 	.word	0x00000000
.L_18:


//--------------------- .nv.compat                --------------------------
	.section	.nv.compat,"",@"SHT_CUDA_COMPAT_INFO"
	.align	4
        /*0000*/ 	.byte	0x02, 0x09, 0x00, 0x00, 0x02, 0x02, 0x01, 0x00, 0x02, 0x05, 0x05, 0x00, 0x03, 0x07, 0x01, 0x01
        /*0010*/ 	.byte	0x02, 0x03, 0x00, 0x00, 0x02, 0x06, 0x01, 0x00, 0x04, 0x0b, 0x08, 0x00, 0x01, 0x00, 0x00, 0x00
        /*0020*/ 	.byte	0x00, 0x00, 0x00, 0x00


//--------------------- .nv.info._Z7sim_annjPf    --------------------------
	.section	.nv.info._Z7sim_annjPf,"",@"SHT_CUDA_INFO"
	.sectionflags	@""
	.align	4


	//----- nvinfo : EIATTR_CUDA_API_VERSION
	.align		4
        /*0000*/ 	.byte	0x04, 0x37
        /*0002*/ 	.short	(.L_20 - .L_19)
.L_19:
        /*0004*/ 	.word	0x00000082


	//----- nvinfo : EIATTR_KPARAM_INFO
	.align		4
.L_20:
        /*0008*/ 	.byte	0x04, 0x17
        /*000a*/ 	.short	(.L_22 - .L_21)
.L_21:
        /*000c*/ 	.word	0x00000000
        /*0010*/ 	.short	0x0001
        /*0012*/ 	.short	0x0008
        /*0014*/ 	.byte	0x00, 0xf5, 0x21, 0x00


	//----- nvinfo : EIATTR_KPARAM_INFO
	.align		4
.L_22:
        /*0018*/ 	.byte	0x04, 0x17
        /*001a*/ 	.short	(.L_24 - .L_23)
.L_23:
        /*001c*/ 	.word	0x00000000
        /*0020*/ 	.short	0x0000
        /*0022*/ 	.short	0x0000
        /*0024*/ 	.byte	0x00, 0xf0, 0x11, 0x00


	//----- nvinfo : EIATTR_SPARSE_MMA_MASK
	.align		4
.L_24:
        /*0028*/ 	.byte	0x03, 0x50
        /*002a*/ 	.short	0x0000


	//----- nvinfo : EIATTR_MAXREG_COUNT
	.align		4
        /*002c*/ 	.byte	0x03, 0x1b
        /*002e*/ 	.short	0x00ff


	//----- nvinfo : EIATTR_MERCURY_ISA_VERSION
	.align		4
        /*0030*/ 	.byte	0x03, 0x5f
        /*0032*/ 	.short	0x0101


	//----- nvinfo : EIATTR_VRC_CTA_INIT_COUNT
	.align		4
        /*0034*/ 	.byte	0x02, 0x4a
	.zero		1
	.zero		1


	//----- nvinfo : EIATTR_EXIT_INSTR_OFFSETS
	.align		4
        /*0038*/ 	.byte	0x04, 0x1c
        /*003a*/ 	.short	(.L_26 - .L_25)


	//   ....[0]....
.L_25:
        /*003c*/ 	.word	0x00000ff0


	//----- nvinfo : EIATTR_CRS_STACK_SIZE
	.align		4
.L_26:
        /*0040*/ 	.byte	0x04, 0x1e
        /*0042*/ 	.short	(.L_28 - .L_27)
.L_27:
        /*0044*/ 	.word	0x00000000


	//----- nvinfo : EIATTR_CBANK_PARAM_SIZE
	.align		4
.L_28:
        /*0048*/ 	.byte	0x03, 0x19
        /*004a*/ 	.short	0x0010


	//----- nvinfo : EIATTR_PARAM_CBANK
	.align		4
        /*004c*/ 	.byte	0x04, 0x0a
        /*004e*/ 	.short	(.L_30 - .L_29)
	.align		4
.L_29:
        /*0050*/ 	.word	index@(.nv.constant0._Z7sim_annjPf)
        /*0054*/ 	.short	0x0380
        /*0056*/ 	.short	0x0010


	//----- nvinfo : EIATTR_SW_WAR
	.align		4
.L_30:
        /*0058*/ 	.byte	0x04, 0x36
        /*005a*/ 	.short	(.L_32 - .L_31)
.L_31:
        /*005c*/ 	.word	0x00000008
.L_32:


//--------------------- .nv.callgraph             --------------------------
	.section	.nv.callgraph,"",@"SHT_CUDA_CALLGRAPH"
	.align	4
	.sectionentsize	8
	.align		4
        /*0000*/ 	.word	0x00000000
	.align		4
        /*0004*/ 	.word	0xffffffff
	.align		4
        /*0008*/ 	.word	0x00000000
	.align		4
        /*000c*/ 	.word	0xfffffffe
	.align		4
        /*0010*/ 	.word	0x00000000
	.align		4
        /*0014*/ 	.word	0xfffffffd
	.align		4
        /*0018*/ 	.word	0x00000000
	.align		4
        /*001c*/ 	.word	0xfffffffc


//--------------------- .nv.constant4             --------------------------
	.section	.nv.constant4,"a",@progbits
	.align	8
	.align		8
.nv.constant4:
        /*0000*/ 	.dword	precalc_xorwow_matrix
	.align		8
        /*0008*/ 	.dword	precalc_xorwow_offset_matrix
	.align		8
        /*0010*/ 	.dword	mrg32k3aM1
	.align		8
        /*0018*/ 	.dword	mrg32k3aM2
	.align		8
        /*0020*/ 	.dword	mrg32k3aM1SubSeq
	.align		8
        /*0028*/ 	.dword	mrg32k3aM2SubSeq
	.align		8
        /*0030*/ 	.dword	mrg32k3aM1Seq
	.align		8
        /*0038*/ 	.dword	mrg32k3aM2Seq


//--------------------- .nv.constant3             --------------------------
	.section	.nv.constant3,"a",@progbits
	.align	8
.nv.constant3:
	.type		__cr_lgamma_table,@object
	.size		__cr_lgamma_table,(.L_8 - __cr_lgamma_table)
__cr_lgamma_table:
        /*0000*/ 	.byte	0x00, 0x00, 0x00, 0x00, 0x00, 0x00, 0x00, 0x00, 0x00, 0x00, 0x00, 0x00, 0x00, 0x00, 0x00, 0x00
        /*0010*/ 	.byte	0xef, 0x39, 0xfa, 0xfe, 0x42, 0x2e, 0xe6, 0x3f, 0x02, 0x20, 0x2a, 0xfa, 0x0b, 0xab, 0xfc, 0x3f
        /*0020*/ 	.byte	0xf9, 0x2c, 0x92, 0x7c, 0xa7, 0x6c, 0x09, 0x40, 0xc9, 0x79, 0x44, 0x3c, 0x64, 0x26, 0x13, 0x40
        /*0030*/ 	.byte	0xca, 0x01, 0xcf, 0x3a, 0x27, 0x51, 0x1a, 0x40, 0x30, 0xcc, 0x2d, 0xf3, 0xe1, 0x0c, 0x21, 0x40
        /*0040*/ 	.byte	0x0d, 0xb7, 0xfc, 0x82, 0x8e, 0x35, 0x25, 0x40
.L_8:


//--------------------- .text._Z7sim_annjPf       --------------------------
	.section	.text._Z7sim_annjPf,"ax",@progbits
	.align	128
        .global         _Z7sim_annjPf
        .type           _Z7sim_annjPf,@function
        .size           _Z7sim_annjPf,(.L_x_24 - _Z7sim_annjPf)
        .other          _Z7sim_annjPf,@"STO_CUDA_ENTRY STV_DEFAULT"
_Z7sim_annjPf:
.text._Z7sim_annjPf:
[----:B------:R-:W-:Y:S01]  /*0000*/  LDC R1, c[0x0][0x37c] ;  /* 0x0000df00ff017b82 */ /* 0x000fe20000000800 */
[----:B------:R-:W0:Y:S01]  /*0010*/  LDCU UR4, c[0x0][0x380] ;  /* 0x00007000ff0477ac */ /* 0x000e220008000800 */
[----:B------:R-:W-:Y:S02]  /*0020*/  IMAD.MOV.U32 R3, RZ, RZ, 0x2f800000 ;  /* 0x2f800000ff037424 */ /* 0x000fe400078e00ff */
[----:B------:R-:W-:Y:S01]  /*0030*/  IMAD.MOV.U32 R4, RZ, RZ, 0x0 ;  /* 0x00000000ff047424 */ /* 0x000fe200078e00ff */
[----:B------:R-:W1:Y:S01]  /*0040*/  LDCU.64 UR16, c[0x0][0x358] ;  /* 0x00006b00ff1077ac */ /* 0x000e620008000a00 */
[----:B------:R-:W-:Y:S01]  /*0050*/  IMAD.MOV.U32 R5, RZ, RZ, 0x40340000 ;  /* 0x40340000ff057424 */ /* 0x000fe200078e00ff */
[----:B------:R-:W-:Y:S01]  /*0060*/  UMOV UR10, 0xdcd8f87c ;  /* 0xdcd8f87c000a7882 */ /* 0x000fe20000000000 */
[----:B------:R-:W-:Y:S01]  /*0070*/  UMOV UR11, 0xf8a42704 ;  /* 0xf8a42704000b7882 */ /* 0x000fe20000000000 */
[----:B0-----:R-:W-:-:S04]  /*0080*/  ULOP3.LUT UR4, UR4, 0xaad26b49, URZ, 0x3c, !UPT ;  /* 0xaad26b4904047892 */ /* 0x001fc8000f8e3cff */
[----:B------:R-:W-:-:S04]  /*0090*/  UIMAD UR4, UR4, 0x4182bed5, URZ ;  /* 0x4182bed5040478a4 */ /* 0x000fc8000f8e02ff */
[----:B------:R-:W-:Y:S02]  /*00a0*/  UIADD3 UR5, UPT, UPT, UR4, 0x75bcd15, URZ ;  /* 0x075bcd1504057890 */ /* 0x000fe4000fffe0ff */
[----:B------:R-:W-:Y:S02]  /*00b0*/  UIADD3 UR8, UPT, UPT, UR4, 0x583f19, URZ ;  /* 0x00583f1904087890 */ /* 0x000fe4000fffe0ff */
[----:B------:R-:W-:Y:S02]  /*00c0*/  USHF.R.U32.HI UR6, URZ, 0x2, UR5 ;  /* 0x00000002ff067899 */ /* 0x000fe40008011605 */
[----:B------:R-:W-:Y:S02]  /*00d0*/  UIADD3 UR9, UPT, UPT, UR4, -0x25fe145e, URZ ;  /* 0xda01eba204097890 */ /* 0x000fe4000fffe0ff */
[----:B------:R-:W-:Y:S02]  /*00e0*/  ULOP3.LUT UR6, UR6, UR5, URZ, 0x3c, !UPT ;  /* 0x0000000506067292 */ /* 0x000fe4000f8e3cff */
[----:B------:R-:W-:-:S02]  /*00f0*/  USHF.L.U32 UR5, UR8, 0x4, URZ ;  /* 0x0000000408057899 */ /* 0x000fc400080006ff */
[----:B------:R-:W-:-:S04]  /*0100*/  USHF.L.U32 UR7, UR6, 0x1, URZ ;  /* 0x0000000106077899 */ /* 0x000fc800080006ff */
[----:B------:R-:W-:-:S04]  /*0110*/  ULOP3.LUT UR5, UR8, UR5, UR7, 0x96, !UPT ;  /* 0x0000000508057292 */ /* 0x000fc8000f8e9607 */
[----:B------:R-:W-:-:S04]  /*0120*/  ULOP3.LUT UR5, UR5, UR6, URZ, 0x3c, !UPT ;  /* 0x0000000605057292 */ /* 0x000fc8000f8e3cff */
[----:B------:R-:W-:-:S06]  /*0130*/  UIADD3 UR6, UPT, UPT, UR4, -0x26039c23, UR5 ;  /* 0xd9fc63dd04067890 */ /* 0x000fcc000fffe005 */
[----:B------:R-:W-:Y:S01]  /*0140*/  I2FP.F32.U32 R0, UR6 ;  /* 0x0000000600007c45 */ /* 0x000fe20008201000 */
[----:B------:R-:W-:-:S03]  /*0150*/  ULOP3.LUT UR6, UR4, 0x159a55e5, URZ, 0x3c, !UPT ;  /* 0x159a55e504067892 */ /* 0x000fc6000f8e3cff */
[----:B------:R-:W-:Y:S01]  /*0160*/  UMOV UR4, URZ ;  /* 0x000000ff00047c82 */ /* 0x000fe20008000000 */
[----:B------:R-:W-:-:S04]  /*0170*/  FFMA R0, R0, R3, 1.1641532182693481445e-10 ;  /* 0x2f00000000007423 */ /* 0x000fc80000000003 */
[----:B------:R-:W0:Y:S02]  /*0180*/  F2F.F64.F32 R2, R0 ;  /* 0x0000000000027310 */ /* 0x000e240000201800 */
[----:B0-----:R-:W-:-:S06]  /*0190*/  DFMA R2, R2, R4, -10 ;  /* 0xc02400000202742b */ /* 0x001fcc0000000004 */
[----:B------:R-:W0:Y:S02]  /*01a0*/  F2F.F32.F64 R25, R2 ;  /* 0x0000000200197310 */ /* 0x000e240000301000 */
[----:B0-----:R-:W-:-:S04]  /*01b0*/  FADD R5, R25, -3 ;  /* 0xc040000019057421 */ /* 0x001fc80000000000 */
[----:B-1----:R-:W-:-:S07]  /*01c0*/  FMUL R5, R5, R5 ;  /* 0x0000000505057220 */ /* 0x002fce0000400000 */
.L_x_8:
[----:B------:R-:W-:Y:S01]  /*01d0*/  MOV R0, 0x447a0000 ;  /* 0x447a000000007802 */ /* 0x000fe20000000f00 */
[----:B------:R-:W-:Y:S01]  /*01e0*/  IMAD.MOV.U32 R3, RZ, RZ, 0x3a83126f ;  /* 0x3a83126fff037424 */ /* 0x000fe200078e00ff */
[----:B------:R-:W-:Y:S01]  /*01f0*/  I2FP.F32.U32 R4, UR4 ;  /* 0x0000000400047c45 */ /* 0x000fe20008201000 */
[----:B------:R-:W-:Y:S02]  /*0200*/  UMOV UR13, UR5 ;  /* 0x00000005000d7c82 */ /* 0x000fe40008000000 */
[----:B------:R-:W-:Y:S01]  /*0210*/  FFMA R0, R3, -R0, 1 ;  /* 0x3f80000003007423 */ /* 0x000fe20000000800 */
[----:B------:R-:W0:Y:S03]  /*0220*/  FCHK P0, R4, 1000 ;  /* 0x447a000004007902 */ /* 0x000e260000000000 */
[----:B------:R-:W-:-:S04]  /*0230*/  FFMA R3, R0, R3, 0.0010000000474974513054 ;  /* 0x3a83126f00037423 */ /* 0x000fc80000000003 */
[----:B------:R-:W-:-:S04]  /*0240*/  FFMA R0, R4, R3, RZ ;  /* 0x0000000304007223 */ /* 0x000fc800000000ff */
[----:B------:R-:W-:-:S04]  /*0250*/  FFMA R2, R0, -1000, R4 ;  /* 0xc47a000000027823 */ /* 0x000fc80000000004 */
[----:B------:R-:W-:Y:S01]  /*0260*/  FFMA R20, R3, R2, R0 ;  /* 0x0000000203147223 */ /* 0x000fe20000000000 */
[----:B0-----:R-:W-:Y:S06]  /*0270*/  @!P0 BRA `(.L_x_0) ;  /* 0x00000000000c8947 */ /* 0x001fec0003800000 */
[----:B------:R-:W-:Y:S01]  /*0280*/  IMAD.MOV.U32 R7, RZ, RZ, 0x447a0000 ;  /* 0x447a0000ff077424 */ /* 0x000fe200078e00ff */
[----:B------:R-:W-:-:S07]  /*0290*/  MOV R8, 0x2b0 ;  /* 0x000002b000087802 */ /* 0x000fce0000000f00 */
[----:B------:R-:W-:Y:S05]  /*02a0*/  CALL.REL.NOINC `($__internal_1_$__cuda_sm3x_div_rn_noftz_f32_slowpath) ;  /* 0x0000001000c47944 */ /* 0x000fea0003c00000 */
.L_x_0:
[----:B------:R-:W0:Y:S01]  /*02b0*/  MUFU.RCP64H R3, 10 ;  /* 0x4024000000037908 */ /* 0x000e220000001800 */
[----:B------:R-:W-:Y:S02]  /*02c0*/  IMAD.MOV.U32 R8, RZ, RZ, 0x0 ;  /* 0x00000000ff087424 */ /* 0x000fe400078e00ff */
[----:B------:R-:W-:Y:S02]  /*02d0*/  IMAD.MOV.U32 R9, RZ, RZ, 0x40240000 ;  /* 0x40240000ff097424 */ /* 0x000fe400078e00ff */
[----:B------:R-:W-:-:S03]  /*02e0*/  IMAD.MOV.U32 R2, RZ, RZ, 0x1 ;  /* 0x00000001ff027424 */ /* 0x000fc600078e00ff */
[----:B------:R-:W1:Y:S03]  /*02f0*/  F2F.F64.F32 R20, R20 ;  /* 0x0000001400147310 */ /* 0x000e660000201800 */
[----:B0-----:R-:W-:-:S08]  /*0300*/  DFMA R6, R2, -R8, 1 ;  /* 0x3ff000000206742b */ /* 0x001fd00000000808 */
[----:B------:R-:W-:-:S08]  /*0310*/  DFMA R6, R6, R6, R6 ;  /* 0x000000060606722b */ /* 0x000fd00000000006 */
[----:B------:R-:W-:-:S08]  /*0320*/  DFMA R6, R2, R6, R2 ;  /* 0x000000060206722b */ /* 0x000fd00000000002 */
[----:B------:R-:W-:Y:S02]  /*0330*/  DFMA R2, R6, -R8, 1 ;  /* 0x3ff000000602742b */ /* 0x000fe40000000808 */
[C---:B-1----:R-:W-:Y:S02]  /*0340*/  DMUL R8, R20.reuse, 20 ;  /* 0x4034000014087828 */ /* 0x042fe40000000000 */
[----:B------:R-:W-:-:S04]  /*0350*/  DADD R20, -R20, 1 ;  /* 0x3ff0000014147429 */ /* 0x000fc80000000100 */
[----:B------:R-:W-:-:S04]  /*0360*/  DFMA R2, R6, R2, R6 ;  /* 0x000000020602722b */ /* 0x000fc80000000006 */
[----:B------:R-:W-:-:S04]  /*0370*/  FSETP.GEU.AND P1, PT, |R9|, 6.5827683646048100446e-37, PT ;  /* 0x036000000900780b */ /* 0x000fc80003f2e200 */
[----:B------:R-:W-:-:S08]  /*0380*/  DMUL R6, R8, R2 ;  /* 0x0000000208067228 */ /* 0x000fd00000000000 */
[----:B------:R-:W-:-:S08]  /*0390*/  DFMA R10, R6, -10, R8 ;  /* 0xc0240000060a782b */ /* 0x000fd00000000008 */
[----:B------:R-:W-:Y:S01]  /*03a0*/  DFMA R6, R2, R10, R6 ;  /* 0x0000000a0206722b */ /* 0x000fe20000000006 */
[----:B------:R-:W-:Y:S01]  /*03b0*/  MOV R2, RZ ;  /* 0x000000ff00027202 */ /* 0x000fe20000000f00 */
[----:B------:R-:W-:-:S08]  /*03c0*/  IMAD.MOV.U32 R3, RZ, RZ, 0x40240000 ;  /* 0x40240000ff037424 */ /* 0x000fd000078e00ff */
[----:B------:R-:W-:-:S05]  /*03d0*/  FFMA R0, RZ, 2.5625, R7 ;  /* 0x40240000ff007823 */ /* 0x000fca0000000007 */
[----:B------:R-:W-:-:S13]  /*03e0*/  FSETP.GT.AND P0, PT, |R0|, 1.469367938527859385e-39, PT ;  /* 0x001000000000780b */ /* 0x000fda0003f04200 */
[----:B------:R-:W-:Y:S05]  /*03f0*/  @P0 BRA P1, `(.L_x_1) ;  /* 0x0000000000180947 */ /* 0x000fea0000800000 */
[----:B------:R-:W-:Y:S01]  /*0400*/  IMAD.MOV.U32 R10, RZ, RZ, R8 ;  /* 0x000000ffff0a7224 */ /* 0x000fe200078e0008 */
[----:B------:R-:W-:Y:S01]  /*0410*/  MOV R4, 0x440 ;  /* 0x0000044000047802 */ /* 0x000fe20000000f00 */
[----:B------:R-:W-:-:S07]  /*0420*/  IMAD.MOV.U32 R11, RZ, RZ, R9 ;  /* 0x000000ffff0b7224 */ /* 0x000fce00078e0009 */
[----:B------:R-:W-:Y:S05]  /*0430*/  CALL.REL.NOINC `($__internal_0_$__cuda_sm20_div_rn_f64_full) ;  /* 0x0000000800f07944 */ /* 0x000fea0003c00000 */
[----:B------:R-:W-:Y:S01]  /*0440*/  IMAD.MOV.U32 R6, RZ, RZ, R8 ;  /* 0x000000ffff067224 */ /* 0x000fe200078e0008 */
[----:B------:R-:W-:-:S07]  /*0450*/  MOV R7, R9 ;  /* 0x0000000900077202 */ /* 0x000fce0000000f00 */
.L_x_1:
[----:B------:R-:W-:Y:S01]  /*0460*/  USHF.R.U32.HI UR7, URZ, 0x2, UR6 ;  /* 0x00000002ff077899 */ /* 0x000fe20008011606 */
[----:B------:R-:W-:Y:S01]  /*0470*/  IMAD.MOV.U32 R9, RZ, RZ, 0x2f800000 ;  /* 0x2f800000ff097424 */ /* 0x000fe200078e00ff */
[----:B------:R-:W-:Y:S02]  /*0480*/  DMUL R10, R6, -0.5 ;  /* 0xbfe00000060a7828 */ /* 0x000fe40000000000 */
[----:B------:R-:W-:Y:S02]  /*0490*/  ULOP3.LUT UR7, UR7, UR6, URZ, 0x3c, !UPT ;  /* 0x0000000607077292 */ /* 0x000fe4000f8e3cff */
[----:B------:R-:W-:Y:S02]  /*04a0*/  USHF.L.U32 UR6, UR5, 0x4, URZ ;  /* 0x0000000405067899 */ /* 0x000fe400080006ff */
[----:B------:R-:W-:-:S04]  /*04b0*/  USHF.L.U32 UR12, UR7, 0x1, URZ ;  /* 0x00000001070c7899 */ /* 0x000fc800080006ff */
[----:B------:R-:W-:-:S04]  /*04c0*/  ULOP3.LUT UR6, UR5, UR6, UR12, 0x96, !UPT ;  /* 0x0000000605067292 */ /* 0x000fc8000f8e960c */
[----:B------:R-:W-:-:S04]  /*04d0*/  ULOP3.LUT UR12, UR6, UR7, URZ, 0x3c, !UPT ;  /* 0x00000007060c7292 */ /* 0x000fc8000f8e3cff */
[----:B------:R-:W-:-:S06]  /*04e0*/  UIADD3 UR5, UPT, UPT, UR12, UR9, URZ ;  /* 0x000000090c057290 */ /* 0x000fcc000fffe0ff */
[----:B------:R-:W-:-:S05]  /*04f0*/  I2FP.F32.U32 R0, UR5 ;  /* 0x0000000500007c45 */ /* 0x000fca0008201000 */
[----:B------:R-:W-:-:S04]  /*0500*/  FFMA R4, R0, R9, 1.1641532182693481445e-10 ;  /* 0x2f00000000047423 */ /* 0x000fc80000000009 */
[----:B------:R-:W0:Y:S02]  /*0510*/  F2F.F64.F32 R8, R4 ;  /* 0x0000000400087310 */ /* 0x000e240000201800 */
[----:B0-----:R-:W-:Y:S01]  /*0520*/  DFMA R8, R8, R6, R10 ;  /* 0x000000060808722b */ /* 0x001fe2000000000a */
[----:B------:R-:W-:-:S09]  /*0530*/  IMAD.MOV.U32 R7, RZ, RZ, 0x3f800000 ;  /* 0x3f800000ff077424 */ /* 0x000fd200078e00ff */
[----:B------:R-:W0:Y:S02]  /*0540*/  F2F.F32.F64 R8, R8 ;  /* 0x0000000800087310 */ /* 0x000e240000301000 */
[----:B0-----:R-:W-:-:S05]  /*0550*/  FADD R0, R8, R25 ;  /* 0x0000001908007221 */ /* 0x001fca0000000000 */
[----:B------:R-:W-:-:S04]  /*0560*/  FMNMX R0, R0, 10, PT ;  /* 0x4120000000007809 */ /* 0x000fc80003800000 */
[----:B------:R-:W-:-:S05]  /*0570*/  FMNMX R6, R0, -10, !PT ;  /* 0xc120000000067809 */ /* 0x000fca0007800000 */
[----:B------:R-:W-:-:S04]  /*0580*/  FADD R0, R6, -3 ;  /* 0xc040000006007421 */ /* 0x000fc80000000000 */
[----:B------:R-:W-:-:S05]  /*0590*/  FMUL R0, R0, R0 ;  /* 0x0000000000007220 */ /* 0x000fca0000400000 */
[----:B------:R-:W-:-:S13]  /*05a0*/  FSETP.GEU.AND P0, PT, R0, R5, PT ;  /* 0x000000050000720b */ /* 0x000fda0003f0e000 */
[----:B------:R-:W-:Y:S05]  /*05b0*/  @!P0 BRA `(.L_x_2) ;  /* 0x0000000000888947 */ /* 0x000fea0003800000 */
[----:B------:R-:W-:Y:S01]  /*05c0*/  UMOV UR6, 0x47ae147b ;  /* 0x47ae147b00067882 */ /* 0x000fe20000000000 */
[----:B------:R-:W-:Y:S01]  /*05d0*/  UMOV UR7, 0x3f847ae1 ;  /* 0x3f847ae100077882 */ /* 0x000fe20000000000 */
[----:B------:R-:W-:Y:S01]  /*05e0*/  IMAD.MOV.U32 R4, RZ, RZ, R21 ;  /* 0x000000ffff047224 */ /* 0x000fe200078e0015 */
[----:B------:R-:W-:Y:S01]  /*05f0*/  DSETP.MAX.AND P0, P1, R20, UR6, PT ;  /* 0x0000000614007e2a */ /* 0x000fe2000b90f000 */
[----:B------:R-:W-:-:S05]  /*0600*/  UMOV UR5, UR7 ;  /* 0x0000000700057c82 */ /* 0x000fca0008000000 */
[----:B------:R-:W-:Y:S01]  /*0610*/  FSEL R9, R4, UR5, P0 ;  /* 0x0000000504097c08 */ /* 0x000fe20008000000 */
[----:B------:R-:W-:Y:S01]  /*0620*/  IMAD.U32 R4, RZ, RZ, UR5 ;  /* 0x00000005ff047e24 */ /* 0x000fe2000f8e00ff */
[----:B------:R-:W-:-:S06]  /*0630*/  SEL R8, R20, UR6, P0 ;  /* 0x0000000614087c07 */ /* 0x000fcc0008000000 */
[----:B------:R-:W-:Y:S01]  /*0640*/  @P1 LOP3.LUT R9, R4, 0x80000, RZ, 0xfc, !PT ;  /* 0x0008000004091812 */ /* 0x000fe200078efcff */
[----:B------:R-:W-:-:S05]  /*0650*/  FADD R4, R0, -R5 ;  /* 0x8000000500047221 */ /* 0x000fca0000000000 */
[----:B------:R-:W0:Y:S08]  /*0660*/  F2F.F32.F64 R9, R8 ;  /* 0x0000000800097310 */ /* 0x000e300000301000 */
[----:B0-----:R-:W0:Y:S08]  /*0670*/  MUFU.RCP R7, R9 ;  /* 0x0000000900077308 */ /* 0x001e300000001000 */
[----:B------:R-:W1:Y:S01]  /*0680*/  FCHK P0, -R4, R9 ;  /* 0x0000000904007302 */ /* 0x000e620000000100 */
[----:B0-----:R-:W-:-:S04]  /*0690*/  FFMA R10, -R9, R7, 1 ;  /* 0x3f800000090a7423 */ /* 0x001fc80000000107 */
[----:B------:R-:W-:-:S04]  /*06a0*/  FFMA R7, R7, R10, R7 ;  /* 0x0000000a07077223 */ /* 0x000fc80000000007 */
[----:B------:R-:W-:-:S04]  /*06b0*/  FFMA R10, -R4, R7, RZ ;  /* 0x00000007040a7223 */ /* 0x000fc800000001ff */
[----:B------:R-:W-:-:S04]  /*06c0*/  FFMA R5, -R9, R10, -R4 ;  /* 0x0000000a09057223 */ /* 0x000fc80000000904 */
[----:B------:R-:W-:Y:S01]  /*06d0*/  FFMA R5, R7, R5, R10 ;  /* 0x0000000507057223 */ /* 0x000fe2000000000a */
[----:B-1----:R-:W-:Y:S06]  /*06e0*/  @!P0 BRA `(.L_x_3) ;  /* 0x0000000000148947 */ /* 0x002fec0003800000 */
[----:B------:R-:W-:Y:S01]  /*06f0*/  FADD R4, -R4, -RZ ;  /* 0x800000ff04047221 */ /* 0x000fe20000000100 */
[----:B------:R-:W-:Y:S02]  /*0700*/  MOV R7, R9 ;  /* 0x0000000900077202 */ /* 0x000fe40000000f00 */
[----:B------:R-:W-:-:S07]  /*0710*/  MOV R8, 0x730 ;  /* 0x0000073000087802 */ /* 0x000fce0000000f00 */
[----:B------:R-:W-:Y:S05]  /*0720*/  CALL.REL.NOINC `($__internal_1_$__cuda_sm3x_div_rn_noftz_f32_slowpath) ;  /* 0x0000000c00a47944 */ /* 0x000fea0003c00000 */
[----:B------:R-:W-:-:S07]  /*0730*/  IMAD.MOV.U32 R5, RZ, RZ, R20 ;  /* 0x000000ffff057224 */ /* 0x000fce00078e0014 */
.L_x_3:
[----:B------:R-:W-:Y:S02]  /*0740*/  IMAD.MOV.U32 R4, RZ, RZ, 0x3bbb989d ;  /* 0x3bbb989dff047424 */ /* 0x000fe400078e00ff */
[----:B------:R-:W-:Y:S02]  /*0750*/  IMAD.MOV.U32 R7, RZ, RZ, 0x437c0000 ;  /* 0x437c0000ff077424 */ /* 0x000fe400078e00ff */
[----:B------:R-:W-:-:S04]  /*0760*/  FFMA.SAT R4, R5, R4, 0.5 ;  /* 0x3f00000005047423 */ /* 0x000fc80000002004 */
[----:B------:R-:W-:-:S04]  /*0770*/  FFMA.RM R4, R4, R7, 12582913 ;  /* 0x4b40000104047423 */ /* 0x000fc80000004007 */
[C---:B------:R-:W-:Y:S01]  /*0780*/  FADD R8, R4.reuse, -12583039 ;  /* 0xcb40007f04087421 */ /* 0x040fe20000000000 */
[----:B------:R-:W-:-:S03]  /*0790*/  IMAD.SHL.U32 R4, R4, 0x800000, RZ ;  /* 0x0080000004047824 */ /* 0x000fc600078e00ff */
[----:B------:R-:W-:-:S04]  /*07a0*/  FFMA R8, R5, 1.4426950216293334961, -R8 ;  /* 0x3fb8aa3b05087823 */ /* 0x000fc80000000808 */
[----:B------:R-:W-:-:S04]  /*07b0*/  FFMA R8, R5, 1.925963033500011079e-08, R8 ;  /* 0x32a5706005087823 */ /* 0x000fc80000000008 */
[----:B------:R-:W0:Y:S02]  /*07c0*/  MUFU.EX2 R7, R8 ;  /* 0x0000000800077308 */ /* 0x000e240000000800 */
[----:B0-----:R-:W-:-:S07]  /*07d0*/  FMUL R7, R4, R7 ;  /* 0x0000000704077220 */ /* 0x001fce0000400000 */
.L_x_2:
[----:B------:R-:W-:Y:S01]  /*07e0*/  USHF.R.U32.HI UR5, URZ, 0x2, UR11 ;  /* 0x00000002ff057899 */ /* 0x000fe2000801160b */
[----:B------:R-:W-:Y:S01]  /*07f0*/  MOV R4, 0x3a83126f ;  /* 0x3a83126f00047802 */ /* 0x000fe20000000f00 */
[----:B------:R-:W-:Y:S01]  /*0800*/  USHF.L.U32 UR6, UR12, 0x4, URZ ;  /* 0x000000040c067899 */ /* 0x000fe200080006ff */
[----:B------:R-:W-:Y:S01]  /*0810*/  IMAD.MOV.U32 R5, RZ, RZ, 0x447a0000 ;  /* 0x447a0000ff057424 */ /* 0x000fe200078e00ff */
[----:B------:R-:W-:Y:S01]  /*0820*/  ULOP3.LUT UR5, UR5, UR11, URZ, 0x3c, !UPT ;  /* 0x0000000b05057292 */ /* 0x000fe2000f8e3cff */
[----:B------:R-:W-:Y:S02]  /*0830*/  IMAD.MOV.U32 R8, RZ, RZ, 0x2f800000 ;  /* 0x2f800000ff087424 */ /* 0x000fe400078e00ff */
[----:B------:R-:W-:Y:S01]  /*0840*/  FFMA R9, R4, -R5, 1 ;  /* 0x3f80000004097423 */ /* 0x000fe20000000805 */
[----:B------:R-:W-:-:S03]  /*0850*/  USHF.L.U32 UR7, UR5, 0x1, URZ ;  /* 0x0000000105077899 */ /* 0x000fc600080006ff */
[----:B------:R-:W-:Y:S01]  /*0860*/  FFMA R4, R9, R4, 0.0010000000474974513054 ;  /* 0x3a83126f09047423 */ /* 0x000fe20000000004 */
[----:B------:R-:W-:-:S04]  /*0870*/  ULOP3.LUT UR6, UR5, UR7, UR6, 0x96, !UPT ;  /* 0x0000000705067292 */ /* 0x000fc8000f8e9606 */
[----:B------:R-:W-:Y:S02]  /*0880*/  ULOP3.LUT UR14, UR6, UR12, URZ, 0x3c, !UPT ;  /* 0x0000000c060e7292 */ /* 0x000fe4000f8e3cff */
[----:B------:R-:W-:Y:S02]  /*0890*/  UIADD3 UR6, UPT, UPT, UR4, 0x1, URZ ;  /* 0x0000000104067890 */ /* 0x000fe4000fffe0ff */
[----:B------:R-:W-:-:S04]  /*08a0*/  UIADD3 UR5, UPT, UPT, UR9, 0x587c5, UR14 ;  /* 0x000587c509057890 */ /* 0x000fc8000fffe00e */
[----:B------:R-:W-:Y:S02]  /*08b0*/  I2FP.F32.U32 R10, UR6 ;  /* 0x00000006000a7c45 */ /* 0x000fe40008201000 */
[----:B------:R-:W-:Y:S02]  /*08c0*/  I2FP.F32.U32 R5, UR5 ;  /* 0x0000000500057c45 */ /* 0x000fe40008201000 */
[----:B------:R-:W0:Y:S03]  /*08d0*/  FCHK P1, R10, 1000 ;  /* 0x447a00000a007902 */ /* 0x000e260000020000 */
[----:B------:R-:W-:Y:S01]  /*08e0*/  FFMA R8, R5, R8, 1.1641532182693481445e-10 ;  /* 0x2f00000005087423 */ /* 0x000fe20000000008 */
[----:B------:R-:W-:-:S04]  /*08f0*/  FFMA R5, R4, R10, RZ ;  /* 0x0000000a04057223 */ /* 0x000fc800000000ff */
[----:B------:R-:W-:Y:S01]  /*0900*/  FSETP.GT.AND P0, PT, R7, R8, PT ;  /* 0x000000080700720b */ /* 0x000fe20003f04000 */
[----:B------:R-:W-:-:S03]  /*0910*/  FFMA R7, R5, -1000, R10 ;  /* 0xc47a000005077823 */ /* 0x000fc6000000000a */
[----:B------:R-:W-:Y:S01]  /*0920*/  FSEL R25, R6, R25, P0 ;  /* 0x0000001906197208 */ /* 0x000fe20000000000 */
[----:B------:R-:W-:Y:S01]  /*0930*/  FFMA R20, R4, R7, R5 ;  /* 0x0000000704147223 */ /* 0x000fe20000000005 */
[----:B0-----:R-:W-:Y:S07]  /*0940*/  @!P1 BRA `(.L_x_4) ;  /* 0x0000000000109947 */ /* 0x001fee0003800000 */
[----:B------:R-:W-:Y:S01]  /*0950*/  IMAD.MOV.U32 R4, RZ, RZ, R10 ;  /* 0x000000ffff047224 */ /* 0x000fe200078e000a */
[----:B------:R-:W-:Y:S01]  /*0960*/  MOV R8, 0x990 ;  /* 0x0000099000087802 */ /* 0x000fe20000000f00 */
[----:B------:R-:W-:-:S07]  /*0970*/  IMAD.MOV.U32 R7, RZ, RZ, 0x447a0000 ;  /* 0x447a0000ff077424 */ /* 0x000fce00078e00ff */
[----:B------:R-:W-:Y:S05]  /*0980*/  CALL.REL.NOINC `($__internal_1_$__cuda_sm3x_div_rn_noftz_f32_slowpath) ;  /* 0x0000000c000c7944 */ /* 0x000fea0003c00000 */
.L_x_4:
[----:B------:R-:W0:Y:S01]  /*0990*/  MUFU.RCP64H R5, 10 ;  /* 0x4024000000057908 */ /* 0x000e220000001800 */
[----:B------:R-:W-:Y:S01]  /*09a0*/  MOV R6, 0x0 ;  /* 0x0000000000067802 */ /* 0x000fe20000000f00 */
[----:B------:R-:W-:Y:S02]  /*09b0*/  IMAD.MOV.U32 R7, RZ, RZ, 0x40240000 ;  /* 0x40240000ff077424 */ /* 0x000fe400078e00ff */
[----:B------:R-:W-:-:S04]  /*09c0*/  IMAD.MOV.U32 R4, RZ, RZ, 0x1 ;  /* 0x00000001ff047424 */ /* 0x000fc800078e00ff */
[----:B------:R-:W1:Y:S02]  /*09d0*/  F2F.F64.F32 R20, R20 ;  /* 0x0000001400147310 */ /* 0x000e640000201800 */
        /* <DEDUP_REMOVED lines=10> */
[----:B------:R-:W-:-:S10]  /*0a80*/  DFMA R4, R10, R8, R4 ;  /* 0x000000080a04722b */ /* 0x000fd40000000004 */
[----:B------:R-:W-:-:S05]  /*0a90*/  FFMA R8, RZ, 2.5625, R5 ;  /* 0x40240000ff087823 */ /* 0x000fca0000000005 */
[----:B------:R-:W-:-:S13]  /*0aa0*/  FSETP.GT.AND P0, PT, |R8|, 1.469367938527859385e-39, PT ;  /* 0x001000000800780b */ /* 0x000fda0003f04200 */
[----:B------:R-:W-:Y:S05]  /*0ab0*/  @P0 BRA P1, `(.L_x_5) ;  /* 0x0000000000180947 */ /* 0x000fea0000800000 */
[----:B------:R-:W-:Y:S01]  /*0ac0*/  IMAD.MOV.U32 R10, RZ, RZ, R6 ;  /* 0x000000ffff0a7224 */ /* 0x000fe200078e0006 */
[----:B------:R-:W-:Y:S01]  /*0ad0*/  MOV R4, 0xb00 ;  /* 0x00000b0000047802 */ /* 0x000fe20000000f00 */
[----:B------:R-:W-:-:S07]  /*0ae0*/  IMAD.MOV.U32 R11, RZ, RZ, R7 ;  /* 0x000000ffff0b7224 */ /* 0x000fce00078e0007 */
[----:B------:R-:W-:Y:S05]  /*0af0*/  CALL.REL.NOINC `($__internal_0_$__cuda_sm20_div_rn_f64_full) ;  /* 0x0000000400407944 */ /* 0x000fea0003c00000 */
[----:B------:R-:W-:Y:S01]  /*0b00*/  MOV R4, R8 ;  /* 0x0000000800047202 */ /* 0x000fe20000000f00 */
[----:B------:R-:W-:-:S07]  /*0b10*/  IMAD.MOV.U32 R5, RZ, RZ, R9 ;  /* 0x000000ffff057224 */ /* 0x000fce00078e0009 */
.L_x_5:
[----:B------:R-:W-:Y:S01]  /*0b20*/  USHF.R.U32.HI UR5, URZ, 0x2, UR10 ;  /* 0x00000002ff057899 */ /* 0x000fe2000801160a */
[----:B------:R-:W-:Y:S01]  /*0b30*/  IMAD.MOV.U32 R3, RZ, RZ, 0x2f800000 ;  /* 0x2f800000ff037424 */ /* 0x000fe200078e00ff */
[----:B------:R-:W-:Y:S01]  /*0b40*/  USHF.L.U32 UR6, UR14, 0x4, URZ ;  /* 0x000000040e067899 */ /* 0x000fe200080006ff */
[----:B------:R-:W-:Y:S01]  /*0b50*/  DMUL R6, R4, -0.5 ;  /* 0xbfe0000004067828 */ /* 0x000fe20000000000 */
[----:B------:R-:W-:-:S04]  /*0b60*/  ULOP3.LUT UR5, UR5, UR10, URZ, 0x3c, !UPT ;  /* 0x0000000a05057292 */ /* 0x000fc8000f8e3cff */
[----:B------:R-:W-:-:S04]  /*0b70*/  USHF.L.U32 UR7, UR5, 0x1, URZ ;  /* 0x0000000105077899 */ /* 0x000fc800080006ff */
[----:B------:R-:W-:-:S04]  /*0b80*/  ULOP3.LUT UR6, UR14, UR6, UR7, 0x96, !UPT ;  /* 0x000000060e067292 */ /* 0x000fc8000f8e9607 */
[----:B------:R-:W-:-:S04]  /*0b90*/  ULOP3.LUT UR15, UR6, UR5, URZ, 0x3c, !UPT ;  /* 0x00000005060f7292 */ /* 0x000fc8000f8e3cff */
[----:B------:R-:W-:-:S06]  /*0ba0*/  UIADD3 UR5, UPT, UPT, UR9, 0xb0f8a, UR15 ;  /* 0x000b0f8a09057890 */ /* 0x000fcc000fffe00f */
[----:B------:R-:W-:-:S05]  /*0bb0*/  I2FP.F32.U32 R2, UR5 ;  /* 0x0000000500027c45 */ /* 0x000fca0008201000 */
[----:B------:R-:W-:-:S06]  /*0bc0*/  FFMA R3, R2, R3, 1.1641532182693481445e-10 ;  /* 0x2f00000002037423 */ /* 0x000fcc0000000003 */
        /* <DEDUP_REMOVED lines=15> */
[----:B------:R-:W-:Y:S01]  /*0cc0*/  UMOV UR5, UR7 ;  /* 0x0000000700057c82 */ /* 0x000fe20008000000 */
[----:B------:R-:W-:-:S04]  /*0cd0*/  FADD R0, R5, -R0 ;  /* 0x8000000005007221 */ /* 0x000fc80000000000 */
[----:B------:R-:W-:Y:S02]  /*0ce0*/  FSEL R7, R3, UR5, P0 ;  /* 0x0000000503077c08 */ /* 0x000fe40008000000 */
[----:B------:R-:W-:Y:S02]  /*0cf0*/  MOV R3, UR5 ;  /* 0x0000000500037c02 */ /* 0x000fe40008000f00 */
[----:B------:R-:W-:-:S04]  /*0d00*/  SEL R6, R20, UR6, P0 ;  /* 0x0000000614067c07 */ /* 0x000fc80008000000 */
[----:B------:R-:W-:-:S06]  /*0d10*/  @P1 LOP3.LUT R7, R3, 0x80000, RZ, 0xfc, !PT ;  /* 0x0008000003071812 */ /* 0x000fcc00078efcff */
        /* <DEDUP_REMOVED lines=10> */
[----:B------:R-:W-:-:S07]  /*0dc0*/  MOV R8, 0xde0 ;  /* 0x00000de000087802 */ /* 0x000fce0000000f00 */
[----:B------:R-:W-:Y:S05]  /*0dd0*/  CALL.REL.NOINC `($__internal_1_$__cuda_sm3x_div_rn_noftz_f32_slowpath) ;  /* 0x0000000400f87944 */ /* 0x000fea0003c00000 */
[----:B------:R-:W-:-:S07]  /*0de0*/  IMAD.MOV.U32 R3, RZ, RZ, R20 ;  /* 0x000000ffff037224 */ /* 0x000fce00078e0014 */
.L_x_7:
[----:B------:R-:W-:Y:S02]  /*0df0*/  IMAD.MOV.U32 R0, RZ, RZ, 0x3bbb989d ;  /* 0x3bbb989dff007424 */ /* 0x000fe400078e00ff */
[----:B------:R-:W-:Y:S02]  /*0e00*/  IMAD.MOV.U32 R7, RZ, RZ, 0x437c0000 ;  /* 0x437c0000ff077424 */ /* 0x000fe400078e00ff */
[----:B------:R-:W-:-:S04]  /*0e10*/  FFMA.SAT R0, R3, R0, 0.5 ;  /* 0x3f00000003007423 */ /* 0x000fc80000002000 */
[----:B------:R-:W-:-:S04]  /*0e20*/  FFMA.RM R0, R0, R7, 12582913 ;  /* 0x4b40000100007423 */ /* 0x000fc80000004007 */
[C---:B------:R-:W-:Y:S01]  /*0e30*/  FADD R4, R0.reuse, -12583039 ;  /* 0xcb40007f00047421 */ /* 0x040fe20000000000 */
[----:B------:R-:W-:-:S03]  /*0e40*/  IMAD.SHL.U32 R0, R0, 0x800000, RZ ;  /* 0x0080000000007824 */ /* 0x000fc600078e00ff */
[----:B------:R-:W-:-:S04]  /*0e50*/  FFMA R4, R3, 1.4426950216293334961, -R4 ;  /* 0x3fb8aa3b03047823 */ /* 0x000fc80000000804 */
[----:B------:R-:W-:-:S06]  /*0e60*/  FFMA R3, R3, 1.925963033500011079e-08, R4 ;  /* 0x32a5706003037823 */ /* 0x000fcc0000000004 */
[----:B------:R-:W0:Y:S02]  /*0e70*/  MUFU.EX2 R3, R3 ;  /* 0x0000000300037308 */ /* 0x000e240000000800 */
[----:B0-----:R-:W-:-:S07]  /*0e80*/  FMUL R4, R0, R3 ;  /* 0x0000000300047220 */ /* 0x001fce0000400000 */
.L_x_6:
[----:B------:R-:W-:Y:S01]  /*0e90*/  USHF.R.U32.HI UR5, URZ, 0x2, UR8 ;  /* 0x00000002ff057899 */ /* 0x000fe20008011608 */
[----:B------:R-:W-:Y:S01]  /*0ea0*/  MOV R3, 0x2f800000 ;  /* 0x2f80000000037802 */ /* 0x000fe20000000f00 */
[----:B------:R-:W-:Y:S02]  /*0eb0*/  USHF.L.U32 UR6, UR15, 0x4, URZ ;  /* 0x000000040f067899 */ /* 0x000fe400080006ff */
[----:B------:R-:W-:Y:S02]  /*0ec0*/  ULOP3.LUT UR5, UR5, UR8, URZ, 0x3c, !UPT ;  /* 0x0000000805057292 */ /* 0x000fe4000f8e3cff */
[----:B------:R-:W-:Y:S02]  /*0ed0*/  UIADD3 UR4, UPT, UPT, UR4, 0x2, URZ ;  /* 0x0000000204047890 */ /* 0x000fe4000fffe0ff */
[----:B------:R-:W-:Y:S02]  /*0ee0*/  USHF.L.U32 UR7, UR5, 0x1, URZ ;  /* 0x0000000105077899 */ /* 0x000fe400080006ff */
[----:B------:R-:W-:-:S02]  /*0ef0*/  UISETP.NE.AND UP0, UPT, UR4, 0x3e8, UPT ;  /* 0x000003e80400788c */ /* 0x000fc4000bf05270 */
[----:B------:R-:W-:Y:S01]  /*0f00*/  ULOP3.LUT UR5, UR5, UR7, UR6, 0x96, !UPT ;  /* 0x0000000705057292 */ /* 0x000fe2000f8e9606 */
[----:B------:R-:W-:Y:S01]  /*0f10*/  UMOV UR11, UR12 ;  /* 0x0000000c000b7c82 */ /* 0x000fe20008000000 */
[----:B------:R-:W-:Y:S02]  /*0f20*/  UMOV UR10, UR14 ;  /* 0x0000000e000a7c82 */ /* 0x000fe40008000000 */
[----:B------:R-:W-:Y:S02]  /*0f30*/  ULOP3.LUT UR5, UR5, UR15, URZ, 0x3c, !UPT ;  /* 0x0000000f05057292 */ /* 0x000fe4000f8e3cff */
[----:B------:R-:W-:Y:S02]  /*0f40*/  UMOV UR8, UR15 ;  /* 0x0000000f00087c82 */ /* 0x000fe40008000000 */
[----:B------:R-:W-:Y:S02]  /*0f50*/  UIADD3 UR6, UPT, UPT, UR9, 0x10974f, UR5 ;  /* 0x0010974f09067890 */ /* 0x000fe4000fffe005 */
[----:B------:R-:W-:-:S04]  /*0f60*/  UIADD3 UR9, UPT, UPT, UR9, 0x161f14, URZ ;  /* 0x00161f1409097890 */ /* 0x000fc8000fffe0ff */
[----:B------:R-:W-:Y:S01]  /*0f70*/  I2FP.F32.U32 R0, UR6 ;  /* 0x0000000600007c45 */ /* 0x000fe20008201000 */
[----:B------:R-:W-:-:S04]  /*0f80*/  UMOV UR6, UR13 ;  /* 0x0000000d00067c82 */ /* 0x000fc80008000000 */
[----:B------:R-:W-:-:S05]  /*0f90*/  FFMA R3, R0, R3, 1.1641532182693481445e-10 ;  /* 0x2f00000000037423 */ /* 0x000fca0000000003 */
[----:B------:R-:W-:-:S04]  /*0fa0*/  FSETP.GT.AND P0, PT, R4, R3, PT ;  /* 0x000000030400720b */ /* 0x000fc80003f04000 */
[----:B------:R-:W-:Y:S01]  /*0fb0*/  FSEL R25, R2, R25, P0 ;  /* 0x0000001902197208 */ /* 0x000fe20000000000 */
[----:B------:R-:W-:Y:S08]  /*0fc0*/  BRA.U UP0, `(.L_x_8) ;  /* 0xfffffff100807547 */ /* 0x000ff0000b83ffff */
[----:B------:R-:W0:Y:S02]  /*0fd0*/  LDC.64 R2, c[0x0][0x388] ;  /* 0x0000e200ff027b82 */ /* 0x000e240000000a00 */
[----:B0-----:R-:W-:Y:S01]  /*0fe0*/  STG.E desc[UR16][R2.64], R25 ;  /* 0x0000001902007986 */ /* 0x001fe2000c101910 */
[----:B------:R-:W-:Y:S05]  /*0ff0*/  EXIT ;  /* 0x000000000000794d */ /* 0x000fea0003800000 */
        .weak           $__internal_0_$__cuda_sm20_div_rn_f64_full
        .type           $__internal_0_$__cuda_sm20_div_rn_f64_full,@function
        .size           $__internal_0_$__cuda_sm20_div_rn_f64_full,($__internal_1_$__cuda_sm3x_div_rn_noftz_f32_slowpath - $__internal_0_$__cuda_sm20_div_rn_f64_full)
$__internal_0_$__cuda_sm20_div_rn_f64_full:
[C---:B------:R-:W-:Y:S01]  /*1000*/  FSETP.GEU.AND P0, PT, |R3|.reuse, 1.469367938527859385e-39, PT ;  /* 0x001000000300780b */ /* 0x040fe20003f0e200 */
[----:B------:R-:W-:Y:S01]  /*1010*/  IMAD.MOV.U32 R16, RZ, RZ, 0x1 ;  /* 0x00000001ff107424 */ /* 0x000fe200078e00ff */
[C---:B------:R-:W-:Y:S02]  /*1020*/  LOP3.LUT R8, R3.reuse, 0x800fffff, RZ, 0xc0, !PT ;  /* 0x800fffff03087812 */ /* 0x040fe400078ec0ff */
[----:B------:R-:W-:Y:S02]  /*1030*/  LOP3.LUT R23, R3, 0x7ff00000, RZ, 0xc0, !PT ;  /* 0x7ff0000003177812 */ /* 0x000fe400078ec0ff */
[----:B------:R-:W-:Y:S01]  /*1040*/  LOP3.LUT R9, R8, 0x3ff00000, RZ, 0xfc, !PT ;  /* 0x3ff0000008097812 */ /* 0x000fe200078efcff */
[----:B------:R-:W-:Y:S01]  /*1050*/  IMAD.MOV.U32 R8, RZ, RZ, R2 ;  /* 0x000000ffff087224 */ /* 0x000fe200078e0002 */
[----:B------:R-:W-:-:S05]  /*1060*/  MOV R12, R10 ;  /* 0x0000000a000c7202 */ /* 0x000fca0000000f00 */
[----:B------:R-:W-:-:S06]  /*1070*/  @!P0 DMUL R8, R2, 8.98846567431157953865e+307 ;  /* 0x7fe0000002088828 */ /* 0x000fcc0000000000 */
[----:B------:R-:W0:Y:S02]  /*1080*/  MUFU.RCP64H R17, R9 ;  /* 0x0000000900117308 */ /* 0x000e240000001800 */
[----:B0-----:R-:W-:-:S08]  /*1090*/  DFMA R6, R16, -R8, 1 ;  /* 0x3ff000001006742b */ /* 0x001fd00000000808 */
[----:B------:R-:W-:-:S08]  /*10a0*/  DFMA R6, R6, R6, R6 ;  /* 0x000000060606722b */ /* 0x000fd00000000006 */
[----:B------:R-:W-:Y:S01]  /*10b0*/  DFMA R16, R16, R6, R16 ;  /* 0x000000061010722b */ /* 0x000fe20000000010 */
[----:B------:R-:W-:Y:S01]  /*10c0*/  LOP3.LUT R6, R11, 0x7ff00000, RZ, 0xc0, !PT ;  /* 0x7ff000000b067812 */ /* 0x000fe200078ec0ff */
[----:B------:R-:W-:-:S03]  /*10d0*/  IMAD.MOV.U32 R7, RZ, RZ, 0x1ca00000 ;  /* 0x1ca00000ff077424 */ /* 0x000fc600078e00ff */
[----:B------:R-:W-:Y:S01]  /*10e0*/  ISETP.GE.U32.AND P1, PT, R6, R23, PT ;  /* 0x000000170600720c */ /* 0x000fe20003f26070 */
[----:B------:R-:W-:Y:S02]  /*10f0*/  IMAD.MOV.U32 R22, RZ, RZ, R6 ;  /* 0x000000ffff167224 */ /* 0x000fe400078e0006 */
[----:B------:R-:W-:Y:S01]  /*1100*/  DFMA R14, R16, -R8, 1 ;  /* 0x3ff00000100e742b */ /* 0x000fe20000000808 */
[----:B------:R-:W-:Y:S02]  /*1110*/  SEL R13, R7, 0x63400000, !P1 ;  /* 0x63400000070d7807 */ /* 0x000fe40004800000 */
[----:B------:R-:W-:Y:S02]  /*1120*/  FSETP.GEU.AND P1, PT, |R11|, 1.469367938527859385e-39, PT ;  /* 0x001000000b00780b */ /* 0x000fe40003f2e200 */
[----:B------:R-:W-:-:S03]  /*1130*/  LOP3.LUT R13, R13, 0x800fffff, R11, 0xf8, !PT ;  /* 0x800fffff0d0d7812 */ /* 0x000fc600078ef80b */
[----:B------:R-:W-:-:S08]  /*1140*/  DFMA R14, R16, R14, R16 ;  /* 0x0000000e100e722b */ /* 0x000fd00000000010 */
[----:B------:R-:W-:Y:S05]  /*1150*/  @P1 BRA `(.L_x_9) ;  /* 0x0000000000201947 */ /* 0x000fea0003800000 */
[----:B------:R-:W-:Y:S01]  /*1160*/  LOP3.LUT R17, R3, 0x7ff00000, RZ, 0xc0, !PT ;  /* 0x7ff0000003117812 */ /* 0x000fe200078ec0ff */
[----:B------:R-:W-:-:S03]  /*1170*/  IMAD.MOV.U32 R16, RZ, RZ, RZ ;  /* 0x000000ffff107224 */ /* 0x000fc600078e00ff */
[----:B------:R-:W-:-:S04]  /*1180*/  ISETP.GE.U32.AND P1, PT, R6, R17, PT ;  /* 0x000000110600720c */ /* 0x000fc80003f26070 */
[----:B------:R-:W-:-:S04]  /*1190*/  SEL R17, R7, 0x63400000, !P1 ;  /* 0x6340000007117807 */ /* 0x000fc80004800000 */
[----:B------:R-:W-:-:S04]  /*11a0*/  LOP3.LUT R17, R17, 0x80000000, R11, 0xf8, !PT ;  /* 0x8000000011117812 */ /* 0x000fc800078ef80b */
[----:B------:R-:W-:-:S06]  /*11b0*/  LOP3.LUT R17, R17, 0x100000, RZ, 0xfc, !PT ;  /* 0x0010000011117812 */ /* 0x000fcc00078efcff */
[----:B------:R-:W-:-:S10]  /*11c0*/  DFMA R12, R12, 2, -R16 ;  /* 0x400000000c0c782b */ /* 0x000fd40000000810 */
[----:B------:R-:W-:-:S07]  /*11d0*/  LOP3.LUT R22, R13, 0x7ff00000, RZ, 0xc0, !PT ;  /* 0x7ff000000d167812 */ /* 0x000fce00078ec0ff */
.L_x_9:
[----:B------:R-:W-:Y:S01]  /*11e0*/  VIADD R24, R22, 0xffffffff ;  /* 0xffffffff16187836 */ /* 0x000fe20000000000 */
[----:B------:R-:W-:Y:S01]  /*11f0*/  @!P0 LOP3.LUT R23, R9, 0x7ff00000, RZ, 0xc0, !PT ;  /* 0x7ff0000009178812 */ /* 0x000fe200078ec0ff */
[----:B------:R-:W-:-:S03]  /*1200*/  DMUL R16, R14, R12 ;  /* 0x0000000c0e107228 */ /* 0x000fc60000000000 */
[----:B------:R-:W-:Y:S01]  /*1210*/  ISETP.GT.U32.AND P0, PT, R24, 0x7feffffe, PT ;  /* 0x7feffffe1800780c */ /* 0x000fe20003f04070 */
[----:B------:R-:W-:-:S04]  /*1220*/  VIADD R24, R23, 0xffffffff ;  /* 0xffffffff17187836 */ /* 0x000fc80000000000 */
[----:B------:R-:W-:Y:S01]  /*1230*/  DFMA R18, R16, -R8, R12 ;  /* 0x800000081012722b */ /* 0x000fe2000000000c */
[----:B------:R-:W-:-:S07]  /*1240*/  ISETP.GT.U32.OR P0, PT, R24, 0x7feffffe, P0 ;  /* 0x7feffffe1800780c */ /* 0x000fce0000704470 */
[----:B------:R-:W-:-:S06]  /*1250*/  DFMA R18, R14, R18, R16 ;  /* 0x000000120e12722b */ /* 0x000fcc0000000010 */
[----:B------:R-:W-:Y:S05]  /*1260*/  @P0 BRA `(.L_x_10) ;  /* 0x00000000006c0947 */ /* 0x000fea0003800000 */
[----:B------:R-:W-:-:S04]  /*1270*/  LOP3.LUT R11, R3, 0x7ff00000, RZ, 0xc0, !PT ;  /* 0x7ff00000030b7812 */ /* 0x000fc800078ec0ff */
[CC--:B------:R-:W-:Y:S02]  /*1280*/  VIADDMNMX R10, R6.reuse, -R11.reuse, 0xb9600000, !PT ;  /* 0xb9600000060a7446 */ /* 0x0c0fe4000780090b */
[----:B------:R-:W-:Y:S02]  /*1290*/  ISETP.GE.U32.AND P0, PT, R6, R11, PT ;  /* 0x0000000b0600720c */ /* 0x000fe40003f06070 */
[----:B------:R-:W-:Y:S02]  /*12a0*/  VIMNMX R10, PT, PT, R10, 0x46a00000, PT ;  /* 0x46a000000a0a7848 */ /* 0x000fe40003fe0100 */
[----:B------:R-:W-:-:S05]  /*12b0*/  SEL R7, R7, 0x63400000, !P0 ;  /* 0x6340000007077807 */ /* 0x000fca0004000000 */
[----:B------:R-:W-:Y:S02]  /*12c0*/  IMAD.IADD R14, R10, 0x1, -R7 ;  /* 0x000000010a0e7824 */ /* 0x000fe400078e0a07 */
[----:B------:R-:W-:-:S03]  /*12d0*/  IMAD.MOV.U32 R10, RZ, RZ, RZ ;  /* 0x000000ffff0a7224 */ /* 0x000fc600078e00ff */
[----:B------:R-:W-:-:S06]  /*12e0*/  IADD3 R11, PT, PT, R14, 0x7fe00000, RZ ;  /* 0x7fe000000e0b7810 */ /* 0x000fcc0007ffe0ff */
[----:B------:R-:W-:-:S10]  /*12f0*/  DMUL R6, R18, R10 ;  /* 0x0000000a12067228 */ /* 0x000fd40000000000 */
[----:B------:R-:W-:-:S13]  /*1300*/  FSETP.GTU.AND P0, PT, |R7|, 1.469367938527859385e-39, PT ;  /* 0x001000000700780b */ /* 0x000fda0003f0c200 */
[----:B------:R-:W-:Y:S05]  /*1310*/  @P0 BRA `(.L_x_11) ;  /* 0x0000000000940947 */ /* 0x000fea0003800000 */
[----:B------:R-:W-:Y:S01]  /*1320*/  DFMA R12, R18, -R8, R12 ;  /* 0x80000008120c722b */ /* 0x000fe2000000000c */
[----:B------:R-:W-:-:S09]  /*1330*/  IMAD.MOV.U32 R10, RZ, RZ, RZ ;  /* 0x000000ffff0a7224 */ /* 0x000fd200078e00ff */
[C---:B------:R-:W-:Y:S02]  /*1340*/  FSETP.NEU.AND P0, PT, R13.reuse, RZ, PT ;  /* 0x000000ff0d00720b */ /* 0x040fe40003f0d000 */
[----:B------:R-:W-:-:S04]  /*1350*/  LOP3.LUT R15, R13, 0x80000000, R3, 0x48, !PT ;  /* 0x800000000d0f7812 */ /* 0x000fc800078e4803 */
[----:B------:R-:W-:-:S07]  /*1360*/  LOP3.LUT R11, R15, R11, RZ, 0xfc, !PT ;  /* 0x0000000b0f0b7212 */ /* 0x000fce00078efcff */
[----:B------:R-:W-:Y:S05]  /*1370*/  @!P0 BRA `(.L_x_11) ;  /* 0x00000000007c8947 */ /* 0x000fea0003800000 */
[----:B------:R-:W-:Y:S01]  /*1380*/  IMAD.MOV R9, RZ, RZ, -R14 ;  /* 0x000000ffff097224 */ /* 0x000fe200078e0a0e */
[----:B------:R-:W-:Y:S01]  /*1390*/  DMUL.RP R10, R18, R10 ;  /* 0x0000000a120a7228 */ /* 0x000fe20000008000 */
[----:B------:R-:W-:-:S06]  /*13a0*/  IMAD.MOV.U32 R8, RZ, RZ, RZ ;  /* 0x000000ffff087224 */ /* 0x000fcc00078e00ff */
[----:B------:R-:W-:-:S03]  /*13b0*/  DFMA R8, R6, -R8, R18 ;  /* 0x800000080608722b */ /* 0x000fc60000000012 */
[----:B------:R-:W-:-:S03]  /*13c0*/  LOP3.LUT R15, R11, R15, RZ, 0x3c, !PT ;  /* 0x0000000f0b0f7212 */ /* 0x000fc600078e3cff */
[----:B------:R-:W-:-:S04]  /*13d0*/  IADD3 R8, PT, PT, -R14, -0x43300000, RZ ;  /* 0xbcd000000e087810 */ /* 0x000fc80007ffe1ff */
[----:B------:R-:W-:-:S04]  /*13e0*/  FSETP.NEU.AND P0, PT, |R9|, R8, PT ;  /* 0x000000080900720b */ /* 0x000fc80003f0d200 */
[----:B------:R-:W-:Y:S02]  /*13f0*/  FSEL R6, R10, R6, !P0 ;  /* 0x000000060a067208 */ /* 0x000fe40004000000 */
[----:B------:R-:W-:Y:S01]  /*1400*/  FSEL R7, R15, R7, !P0 ;  /* 0x000000070f077208 */ /* 0x000fe20004000000 */
[----:B------:R-:W-:Y:S06]  /*1410*/  BRA `(.L_x_11) ;  /* 0x0000000000547947 */ /* 0x000fec0003800000 */
.L_x_10:
[----:B------:R-:W-:-:S14]  /*1420*/  DSETP.NAN.AND P0, PT, R10, R10, PT ;  /* 0x0000000a0a00722a */ /* 0x000fdc0003f08000 */
[----:B------:R-:W-:Y:S05]  /*1430*/  @P0 BRA `(.L_x_12) ;  /* 0x0000000000440947 */ /* 0x000fea0003800000 */
[----:B------:R-:W-:-:S14]  /*1440*/  DSETP.NAN.AND P0, PT, R2, R2, PT ;  /* 0x000000020200722a */ /* 0x000fdc0003f08000 */
[----:B------:R-:W-:Y:S05]  /*1450*/  @P0 BRA `(.L_x_13) ;  /* 0x0000000000300947 */ /* 0x000fea0003800000 */
[----:B------:R-:W-:Y:S01]  /*1460*/  ISETP.NE.AND P0, PT, R22, R23, PT ;  /* 0x000000171600720c */ /* 0x000fe20003f05270 */
[----:B------:R-:W-:Y:S01]  /*1470*/  IMAD.MOV.U32 R7, RZ, RZ, -0x80000 ;  /* 0xfff80000ff077424 */ /* 0x000fe200078e00ff */
[----:B------:R-:W-:-:S11]  /*1480*/  MOV R6, 0x0 ;  /* 0x0000000000067802 */ /* 0x000fd60000000f00 */
[----:B------:R-:W-:Y:S05]  /*1490*/  @!P0 BRA `(.L_x_11) ;  /* 0x0000000000348947 */ /* 0x000fea0003800000 */
[----:B------:R-:W-:Y:S02]  /*14a0*/  ISETP.NE.AND P0, PT, R22, 0x7ff00000, PT ;  /* 0x7ff000001600780c */ /* 0x000fe40003f05270 */
[----:B------:R-:W-:Y:S02]  /*14b0*/  LOP3.LUT R7, R11, 0x80000000, R3, 0x48, !PT ;  /* 0x800000000b077812 */ /* 0x000fe400078e4803 */
[----:B------:R-:W-:-:S13]  /*14c0*/  ISETP.EQ.OR P0, PT, R23, RZ, !P0 ;  /* 0x000000ff1700720c */ /* 0x000fda0004702670 */
[----:B------:R-:W-:Y:S01]  /*14d0*/  @P0 LOP3.LUT R8, R7, 0x7ff00000, RZ, 0xfc, !PT ;  /* 0x7ff0000007080812 */ /* 0x000fe200078efcff */
[----:B------:R-:W-:Y:S02]  /*14e0*/  @!P0 IMAD.MOV.U32 R6, RZ, RZ, RZ ;  /* 0x000000ffff068224 */ /* 0x000fe400078e00ff */
[----:B------:R-:W-:Y:S02]  /*14f0*/  @P0 IMAD.MOV.U32 R6, RZ, RZ, RZ ;  /* 0x000000ffff060224 */ /* 0x000fe400078e00ff */
[----:B------:R-:W-:Y:S01]  /*1500*/  @P0 IMAD.MOV.U32 R7, RZ, RZ, R8 ;  /* 0x000000ffff070224 */ /* 0x000fe200078e0008 */
[----:B------:R-:W-:Y:S06]  /*1510*/  BRA `(.L_x_11) ;  /* 0x0000000000147947 */ /* 0x000fec0003800000 */
.L_x_13:
[----:B------:R-:W-:Y:S02]  /*1520*/  LOP3.LUT R7, R3, 0x80000, RZ, 0xfc, !PT ;  /* 0x0008000003077812 */ /* 0x000fe400078efcff */
[----:B------:R-:W-:Y:S01]  /*1530*/  MOV R6, R2 ;  /* 0x0000000200067202 */ /* 0x000fe20000000f00 */
[----:B------:R-:W-:Y:S06]  /*1540*/  BRA `(.L_x_11) ;  /* 0x0000000000087947 */ /* 0x000fec0003800000 */
.L_x_12:
[----:B------:R-:W-:Y:S01]  /*1550*/  LOP3.LUT R7, R11, 0x80000, RZ, 0xfc, !PT ;  /* 0x000800000b077812 */ /* 0x000fe200078efcff */
[----:B------:R-:W-:-:S07]  /*1560*/  IMAD.MOV.U32 R6, RZ, RZ, R10 ;  /* 0x000000ffff067224 */ /* 0x000fce00078e000a */
.L_x_11:
[----:B------:R-:W-:Y:S01]  /*1570*/  IMAD.MOV.U32 R8, RZ, RZ, R6 ;  /* 0x000000ffff087224 */ /* 0x000fe200078e0006 */
[----:B------:R-:W-:Y:S01]  /*1580*/  MOV R6, R4 ;  /* 0x0000000400067202 */ /* 0x000fe20000000f00 */
[----:B------:R-:W-:Y:S02]  /*1590*/  IMAD.MOV.U32 R9, RZ, RZ, R7 ;  /* 0x000000ffff097224 */ /* 0x000fe400078e0007 */
[----:B------:R-:W-:-:S04]  /*15a0*/  IMAD.MOV.U32 R7, RZ, RZ, 0x0 ;  /* 0x00000000ff077424 */ /* 0x000fc800078e00ff */
[----:B------:R-:W-:Y:S05]  /*15b0*/  RET.REL.NODEC R6 `(_Z7sim_annjPf) ;  /* 0xffffffe806907950 */ /* 0x000fea0003c3ffff */
        .weak           $__internal_1_$__cuda_sm3x_div_rn_noftz_f32_slowpath
        .type           $__internal_1_$__cuda_sm3x_div_rn_noftz_f32_slowpath,@function
        .size           $__internal_1_$__cuda_sm3x_div_rn_noftz_f32_slowpath,(.L_x_24 - $__internal_1_$__cuda_sm3x_div_rn_noftz_f32_slowpath)
$__internal_1_$__cuda_sm3x_div_rn_noftz_f32_slowpath:
[----:B------:R-:W-:Y:S02]  /*15c0*/  SHF.R.U32.HI R10, RZ, 0x17, R7 ;  /* 0x00000017ff0a7819 */ /* 0x000fe40000011607 */
[----:B------:R-:W-:Y:S02]  /*15d0*/  SHF.R.U32.HI R9, RZ, 0x17, R4 ;  /* 0x00000017ff097819 */ /* 0x000fe40000011604 */
[----:B------:R-:W-:Y:S02]  /*15e0*/  LOP3.LUT R10, R10, 0xff, RZ, 0xc0, !PT ;  /* 0x000000ff0a0a7812 */ /* 0x000fe400078ec0ff */
[----:B------:R-:W-:-:S03]  /*15f0*/  LOP3.LUT R14, R9, 0xff, RZ, 0xc0, !PT ;  /* 0x000000ff090e7812 */ /* 0x000fc600078ec0ff */
[----:B------:R-:W-:Y:S02]  /*1600*/  VIADD R12, R10, 0xffffffff ;  /* 0xffffffff0a0c7836 */ /* 0x000fe40000000000 */
[----:B------:R-:W-:-:S03]  /*1610*/  VIADD R11, R14, 0xffffffff ;  /* 0xffffffff0e0b7836 */ /* 0x000fc60000000000 */
[----:B------:R-:W-:-:S04]  /*1620*/  ISETP.GT.U32.AND P0, PT, R12, 0xfd, PT ;  /* 0x000000fd0c00780c */ /* 0x000fc80003f04070 */
[----:B------:R-:W-:-:S13]  /*1630*/  ISETP.GT.U32.OR P0, PT, R11, 0xfd, P0 ;  /* 0x000000fd0b00780c */ /* 0x000fda0000704470 */
[----:B------:R-:W-:Y:S01]  /*1640*/  @!P0 MOV R9, RZ ;  /* 0x000000ff00098202 */ /* 0x000fe20000000f00 */
[----:B------:R-:W-:Y:S06]  /*1650*/  @!P0 BRA `(.L_x_14) ;  /* 0x00000000005c8947 */ /* 0x000fec0003800000 */
[----:B------:R-:W-:Y:S02]  /*1660*/  FSETP.GTU.FTZ.AND P0, PT, |R4|, +INF , PT ;  /* 0x7f8000000400780b */ /* 0x000fe40003f1c200 */
[----:B------:R-:W-:-:S04]  /*1670*/  FSETP.GTU.FTZ.AND P1, PT, |R7|, +INF , PT ;  /* 0x7f8000000700780b */ /* 0x000fc80003f3c200 */
[----:B------:R-:W-:-:S13]  /*1680*/  PLOP3.LUT P0, PT, P0, P1, PT, 0xf8, 0x8f ;  /* 0x00000000008f781c */ /* 0x000fda0000703f70 */
[----:B------:R-:W-:Y:S05]  /*1690*/  @P0 BRA `(.L_x_15) ;  /* 0x0000000400440947 */ /* 0x000fea0003800000 */
[----:B------:R-:W-:-:S13]  /*16a0*/  LOP3.LUT P0, RZ, R7, 0x7fffffff, R4, 0xc8, !PT ;  /* 0x7fffffff07ff7812 */ /* 0x000fda000780c804 */
[----:B------:R-:W-:Y:S05]  /*16b0*/  @!P0 BRA `(.L_x_16) ;  /* 0x0000000400348947 */ /* 0x000fea0003800000 */
[C---:B------:R-:W-:Y:S02]  /*16c0*/  FSETP.NEU.FTZ.AND P2, PT, |R4|.reuse, +INF , PT ;  /* 0x7f8000000400780b */ /* 0x040fe40003f5d200 */
[----:B------:R-:W-:Y:S02]  /*16d0*/  FSETP.NEU.FTZ.AND P1, PT, |R7|, +INF , PT ;  /* 0x7f8000000700780b */ /* 0x000fe40003f3d200 */
[----:B------:R-:W-:-:S11]  /*16e0*/  FSETP.NEU.FTZ.AND P0, PT, |R4|, +INF , PT ;  /* 0x7f8000000400780b */ /* 0x000fd60003f1d200 */
[----:B------:R-:W-:Y:S05]  /*16f0*/  @!P1 BRA !P2, `(.L_x_16) ;  /* 0x0000000400249947 */ /* 0x000fea0005000000 */
[----:B------:R-:W-:-:S04]  /*1700*/  LOP3.LUT P2, RZ, R4, 0x7fffffff, RZ, 0xc0, !PT ;  /* 0x7fffffff04ff7812 */ /* 0x000fc8000784c0ff */
[----:B------:R-:W-:-:S13]  /*1710*/  PLOP3.LUT P1, PT, P1, P2, PT, 0x2f, 0xf2 ;  /* 0x0000000000f2781c */ /* 0x000fda0000f24577 */
[----:B------:R-:W-:Y:S05]  /*1720*/  @P1 BRA `(.L_x_17) ;  /* 0x0000000400101947 */ /* 0x000fea0003800000 */
[----:B------:R-:W-:-:S04]  /*1730*/  LOP3.LUT P1, RZ, R7, 0x7fffffff, RZ, 0xc0, !PT ;  /* 0x7fffffff07ff7812 */ /* 0x000fc8000782c0ff */
[----:B------:R-:W-:-:S13]  /*1740*/  PLOP3.LUT P0, PT, P0, P1, PT, 0x2f, 0xf2 ;  /* 0x0000000000f2781c */ /* 0x000fda0000702577 */
[----:B------:R-:W-:Y:S05]  /*1750*/  @P0 BRA `(.L_x_18) ;  /* 0x0000000000f80947 */ /* 0x000fea0003800000 */
[----:B------:R-:W-:Y:S02]  /*1760*/  ISETP.GE.AND P0, PT, R11, RZ, PT ;  /* 0x000000ff0b00720c */ /* 0x000fe40003f06270 */
[----:B------:R-:W-:-:S11]  /*1770*/  ISETP.GE.AND P1, PT, R12, RZ, PT ;  /* 0x000000ff0c00720c */ /* 0x000fd60003f26270 */
[----:B------:R-:W-:Y:S02]  /*1780*/  @P0 IMAD.MOV.U32 R9, RZ, RZ, RZ ;  /* 0x000000ffff090224 */ /* 0x000fe400078e00ff */
[----:B------:R-:W-:Y:S01]  /*1790*/  @!P0 FFMA R4, R4, 1.84467440737095516160e+19, RZ ;  /* 0x5f80000004048823 */ /* 0x000fe200000000ff */
[----:B------:R-:W-:Y:S02]  /*17a0*/  @!P0 IMAD.MOV.U32 R9, RZ, RZ, -0x40 ;  /* 0xffffffc0ff098424 */ /* 0x000fe400078e00ff */
[----:B------:R-:W-:Y:S02]  /*17b0*/  @!P1 FFMA R7, R7, 1.84467440737095516160e+19, RZ ;  /* 0x5f80000007079823 */ /* 0x000fe400000000ff */
[----:B------:R-:W-:-:S07]  /*17c0*/  @!P1 VIADD R9, R9, 0x40 ;  /* 0x0000004009099836 */ /* 0x000fce0000000000 */
.L_x_14:
[----:B------:R-:W-:-:S04]  /*17d0*/  LEA R12, R10, 0xc0800000, 0x17 ;  /* 0xc08000000a0c7811 */ /* 0x000fc800078eb8ff */
[----:B------:R-:W-:Y:S01]  /*17e0*/  IADD3 R12, PT, PT, -R12, R7, RZ ;  /* 0x000000070c0c7210 */ /* 0x000fe20007ffe1ff */
[----:B------:R-:W-:-:S03]  /*17f0*/  VIADD R7, R14, 0xffffff81 ;  /* 0xffffff810e077836 */ /* 0x000fc60000000000 */
[----:B------:R-:W0:Y:S01]  /*1800*/  MUFU.RCP R11, R12 ;  /* 0x0000000c000b7308 */ /* 0x000e220000001000 */
[----:B------:R-:W-:Y:S01]  /*1810*/  FADD.FTZ R13, -R12, -RZ ;  /* 0x800000ff0c0d7221 */ /* 0x000fe20000010100 */
[C---:B------:R-:W-:Y:S01]  /*1820*/  IMAD R4, R7.reuse, -0x800000, R4 ;  /* 0xff80000007047824 */ /* 0x040fe200078e0204 */
[----:B------:R-:W-:-:S05]  /*1830*/  IADD3 R10, PT, PT, R7, 0x7f, -R10 ;  /* 0x0000007f070a7810 */ /* 0x000fca0007ffe80a */
[----:B------:R-:W-:Y:S02]  /*1840*/  IMAD.IADD R10, R10, 0x1, R9 ;  /* 0x000000010a0a7824 */ /* 0x000fe400078e0209 */
[----:B0-----:R-:W-:-:S04]  /*1850*/  FFMA R14, R11, R13, 1 ;  /* 0x3f8000000b0e7423 */ /* 0x001fc8000000000d */
[----:B------:R-:W-:-:S04]  /*1860*/  FFMA R16, R11, R14, R11 ;  /* 0x0000000e0b107223 */ /* 0x000fc8000000000b */
[----:B------:R-:W-:-:S04]  /*1870*/  FFMA R11, R4, R16, RZ ;  /* 0x00000010040b7223 */ /* 0x000fc800000000ff */
[----:B------:R-:W-:-:S04]  /*1880*/  FFMA R14, R13, R11, R4 ;  /* 0x0000000b0d0e7223 */ /* 0x000fc80000000004 */
[----:B------:R-:W-:-:S04]  /*1890*/  FFMA R11, R16, R14, R11 ;  /* 0x0000000e100b7223 */ /* 0x000fc8000000000b */
[----:B------:R-:W-:-:S04]  /*18a0*/  FFMA R14, R13, R11, R4 ;  /* 0x0000000b0d0e7223 */ /* 0x000fc80000000004 */
[----:B------:R-:W-:-:S05]  /*18b0*/  FFMA R4, R16, R14, R11 ;  /* 0x0000000e10047223 */ /* 0x000fca000000000b */
[----:B------:R-:W-:-:S04]  /*18c0*/  SHF.R.U32.HI R7, RZ, 0x17, R4 ;  /* 0x00000017ff077819 */ /* 0x000fc80000011604 */
[----:B------:R-:W-:-:S05]  /*18d0*/  LOP3.LUT R7, R7, 0xff, RZ, 0xc0, !PT ;  /* 0x000000ff07077812 */ /* 0x000fca00078ec0ff */
[----:B------:R-:W-:-:S05]  /*18e0*/  IMAD.IADD R13, R7, 0x1, R10 ;  /* 0x00000001070d7824 */ /* 0x000fca00078e020a */
[----:B------:R-:W-:-:S04]  /*18f0*/  IADD3 R7, PT, PT, R13, -0x1, RZ ;  /* 0xffffffff0d077810 */ /* 0x000fc80007ffe0ff */
[----:B------:R-:W-:-:S13]  /*1900*/  ISETP.GE.U32.AND P0, PT, R7, 0xfe, PT ;  /* 0x000000fe0700780c */ /* 0x000fda0003f06070 */
[----:B------:R-:W-:Y:S05]  /*1910*/  @!P0 BRA `(.L_x_19) ;  /* 0x0000000000808947 */ /* 0x000fea0003800000 */
[----:B------:R-:W-:-:S13]  /*1920*/  ISETP.GT.AND P0, PT, R13, 0xfe, PT ;  /* 0x000000fe0d00780c */ /* 0x000fda0003f04270 */
[----:B------:R-:W-:Y:S05]  /*1930*/  @P0 BRA `(.L_x_20) ;  /* 0x00000000006c0947 */ /* 0x000fea0003800000 */
[----:B------:R-:W-:-:S13]  /*1940*/  ISETP.GE.AND P0, PT, R13, 0x1, PT ;  /* 0x000000010d00780c */ /* 0x000fda0003f06270 */
[----:B------:R-:W-:Y:S05]  /*1950*/  @P0 BRA `(.L_x_21) ;  /* 0x0000000000980947 */ /* 0x000fea0003800000 */
[----:B------:R-:W-:Y:S02]  /*1960*/  ISETP.GE.AND P0, PT, R13, -0x18, PT ;  /* 0xffffffe80d00780c */ /* 0x000fe40003f06270 */
[----:B------:R-:W-:-:S11]  /*1970*/  LOP3.LUT R4, R4, 0x80000000, RZ, 0xc0, !PT ;  /* 0x8000000004047812 */ /* 0x000fd600078ec0ff */
[----:B------:R-:W-:Y:S05]  /*1980*/  @!P0 BRA `(.L_x_21) ;  /* 0x00000000008c8947 */ /* 0x000fea0003800000 */
[CCC-:B------:R-:W-:Y:S01]  /*1990*/  FFMA.RZ R7, R16.reuse, R14.reuse, R11.reuse ;  /* 0x0000000e10077223 */ /* 0x1c0fe2000000c00b */
[C---:B------:R-:W-:Y:S02]  /*19a0*/  VIADD R12, R13.reuse, 0x20 ;  /* 0x000000200d0c7836 */ /* 0x040fe40000000000 */
[CCC-:B------:R-:W-:Y:S01]  /*19b0*/  FFMA.RM R10, R16.reuse, R14.reuse, R11.reuse ;  /* 0x0000000e100a7223 */ /* 0x1c0fe2000000400b */
[----:B------:R-:W-:Y:S02]  /*19c0*/  ISETP.NE.AND P2, PT, R13, RZ, PT ;  /* 0x000000ff0d00720c */ /* 0x000fe40003f45270 */
[----:B------:R-:W-:Y:S01]  /*19d0*/  LOP3.LUT R9, R7, 0x7fffff, RZ, 0xc0, !PT ;  /* 0x007fffff07097812 */ /* 0x000fe200078ec0ff */
[----:B------:R-:W-:Y:S01]  /*19e0*/  FFMA.RP R7, R16, R14, R11 ;  /* 0x0000000e10077223 */ /* 0x000fe2000000800b */
[----:B------:R-:W-:Y:S01]  /*19f0*/  IMAD.MOV R11, RZ, RZ, -R13 ;  /* 0x000000ffff0b7224 */ /* 0x000fe200078e0a0d */
[----:B------:R-:W-:Y:S02]  /*1a00*/  ISETP.NE.AND P1, PT, R13, RZ, PT ;  /* 0x000000ff0d00720c */ /* 0x000fe40003f25270 */
[----:B------:R-:W-:-:S02]  /*1a10*/  LOP3.LUT R9, R9, 0x800000, RZ, 0xfc, !PT ;  /* 0x0080000009097812 */ /* 0x000fc400078efcff */
[----:B------:R-:W-:Y:S02]  /*1a20*/  FSETP.NEU.FTZ.AND P0, PT, R7, R10, PT ;  /* 0x0000000a0700720b */ /* 0x000fe40003f1d000 */
[----:B------:R-:W-:Y:S02]  /*1a30*/  SHF.L.U32 R12, R9, R12, RZ ;  /* 0x0000000c090c7219 */ /* 0x000fe400000006ff */
[----:B------:R-:W-:Y:S02]  /*1a40*/  SEL R10, R11, RZ, P2 ;  /* 0x000000ff0b0a7207 */ /* 0x000fe40001000000 */
[----:B------:R-:W-:Y:S02]  /*1a50*/  ISETP.NE.AND P1, PT, R12, RZ, P1 ;  /* 0x000000ff0c00720c */ /* 0x000fe40000f25270 */
[----:B------:R-:W-:Y:S02]  /*1a60*/  SHF.R.U32.HI R10, RZ, R10, R9 ;  /* 0x0000000aff0a7219 */ /* 0x000fe40000011609 */
[----:B------:R-:W-:-:S02]  /*1a70*/  PLOP3.LUT P0, PT, P0, P1, PT, 0xf8, 0x8f ;  /* 0x00000000008f781c */ /* 0x000fc40000703f70 */
[----:B------:R-:W-:Y:S02]  /*1a80*/  SHF.R.U32.HI R12, RZ, 0x1, R10 ;  /* 0x00000001ff0c7819 */ /* 0x000fe4000001160a */
[----:B------:R-:W-:-:S04]  /*1a90*/  SEL R7, RZ, 0x1, !P0 ;  /* 0x00000001ff077807 */ /* 0x000fc80004000000 */
[----:B------:R-:W-:-:S04]  /*1aa0*/  LOP3.LUT R7, R7, 0x1, R12, 0xf8, !PT ;  /* 0x0000000107077812 */ /* 0x000fc800078ef80c */
[----:B------:R-:W-:-:S05]  /*1ab0*/  LOP3.LUT R7, R7, R10, RZ, 0xc0, !PT ;  /* 0x0000000a07077212 */ /* 0x000fca00078ec0ff */
[----:B------:R-:W-:-:S05]  /*1ac0*/  IMAD.IADD R7, R12, 0x1, R7 ;  /* 0x000000010c077824 */ /* 0x000fca00078e0207 */
[----:B------:R-:W-:Y:S01]  /*1ad0*/  LOP3.LUT R4, R7, R4, RZ, 0xfc, !PT ;  /* 0x0000000407047212 */ /* 0x000fe200078efcff */
[----:B------:R-:W-:Y:S06]  /*1ae0*/  BRA `(.L_x_21) ;  /* 0x0000000000347947 */ /* 0x000fec0003800000 */
.L_x_20:
[----:B------:R-:W-:-:S04]  /*1af0*/  LOP3.LUT R4, R4, 0x80000000, RZ, 0xc0, !PT ;  /* 0x8000000004047812 */ /* 0x000fc800078ec0ff */
[----:B------:R-:W-:Y:S01]  /*1b00*/  LOP3.LUT R4, R4, 0x7f800000, RZ, 0xfc, !PT ;  /* 0x7f80000004047812 */ /* 0x000fe200078efcff */
[----:B------:R-:W-:Y:S06]  /*1b10*/  BRA `(.L_x_21) ;  /* 0x0000000000287947 */ /* 0x000fec0003800000 */
.L_x_19:
[----:B------:R-:W-:Y:S01]  /*1b20*/  LEA R4, R10, R4, 0x17 ;  /* 0x000000040a047211 */ /* 0x000fe200078eb8ff */
[----:B------:R-:W-:Y:S06]  /*1b30*/  BRA `(.L_x_21) ;  /* 0x0000000000207947 */ /* 0x000fec0003800000 */
.L_x_18:
[----:B------:R-:W-:-:S04]  /*1b40*/  LOP3.LUT R4, R7, 0x80000000, R4, 0x48, !PT ;  /* 0x8000000007047812 */ /* 0x000fc800078e4804 */
[----:B------:R-:W-:Y:S01]  /*1b50*/  LOP3.LUT R4, R4, 0x7f800000, RZ, 0xfc, !PT ;  /* 0x7f80000004047812 */ /* 0x000fe200078efcff */
[----:B------:R-:W-:Y:S06]  /*1b60*/  BRA `(.L_x_21) ;  /* 0x0000000000147947 */ /* 0x000fec0003800000 */
.L_x_17:
[----:B------:R-:W-:Y:S01]  /*1b70*/  LOP3.LUT R4, R7, 0x80000000, R4, 0x48, !PT ;  /* 0x8000000007047812 */ /* 0x000fe200078e4804 */
[----:B------:R-:W-:Y:S06]  /*1b80*/  BRA `(.L_x_21) ;  /* 0x00000000000c7947 */ /* 0x000fec0003800000 */
.L_x_16:
[----:B------:R-:W0:Y:S01]  /*1b90*/  MUFU.RSQ R4, -QNAN ;  /* 0xffc0000000047908 */ /* 0x000e220000001400 */
[----:B------:R-:W-:Y:S05]  /*1ba0*/  BRA `(.L_x_21) ;  /* 0x0000000000047947 */ /* 0x000fea0003800000 */
.L_x_15:
[----:B------:R-:W-:-:S07]  /*1bb0*/  FADD.FTZ R4, R4, R7 ;  /* 0x0000000704047221 */ /* 0x000fce0000010000 */
.L_x_21:
[----:B------:R-:W-:Y:S02]  /*1bc0*/  IMAD.MOV.U32 R9, RZ, RZ, 0x0 ;  /* 0x00000000ff097424 */ /* 0x000fe400078e00ff */
[----:B0-----:R-:W-:Y:S02]  /*1bd0*/  IMAD.MOV.U32 R20, RZ, RZ, R4 ;  /* 0x000000ffff147224 */ /* 0x001fe400078e0004 */
[----:B------:R-:W-:Y:S05]  /*1be0*/  RET.REL.NODEC R8 `(_Z7sim_annjPf) ;  /* 0xffffffe408047950 */ /* 0x000fea0003c3ffff */
.L_x_22:
[----:B------:R-:W-:-:S00]  /*1bf0*/  BRA `(.L_x_22) ;  /* 0xfffffffc00fc7947 */ /* 0x000fc0000383ffff */
[----:B------:R-:W-:-:S00]  /*1c00*/  NOP ;  /* 0x0000000000007918 */ /* 0x000fc00000000000 */
[----:B------:R-:W-:-:S00]  /*1c10*/  NOP ;  /* 0x0000000000007918 */ /* 0x000fc00000000000 */
[----:B------:R-:W-:-:S00]  /*1c20*/  NOP ;  /* 0x0000000000007918 */ /* 0x000fc00000000000 */
[----:B------:R-:W-:-:S00]  /*1c30*/  NOP ;  /* 0x0000000000007918 */ /* 0x000fc00000000000 */
[----:B------:R-:W-:-:S00]  /*1c40*/  NOP ;  /* 0x0000000000007918 */ /* 0x000fc00000000000 */
[----:B------:R-:W-:-:S00]  /*1c50*/  NOP ;  /* 0x0000000000007918 */ /* 0x000fc00000000000 */
[----:B------:R-:W-:-:S00]  /*1c60*/  NOP ;  /* 0x0000000000007918 */ /* 0x000fc00000000000 */
[----:B------:R-:W-:-:S00]  /*1c70*/  NOP ;  /* 0x0000000000007918 */ /* 0x000fc00000000000 */
.L_x_24:


//--------------------- .nv.global.init           --------------------------
	.section	.nv.global.init,"aw",@progbits
	.align	4
.nv.global.init:
	.type		mrg32k3aM1SubSeq,@object
	.size		mrg32k3aM1SubSeq,(mrg32k3aM2SubSeq - mrg32k3aM1SubSeq)
mrg32k3aM1SubSeq:
        /*0000*/ 	.byte	0x0b, 0xcc, 0xee, 0x04, 0x73, 0x29, 0x8b, 0x6f, 0xf6, 0x53, 0x03, 0xf6, 0x23, 0xf6, 0xea, 0xda
        /* <DEDUP_REMOVED lines=125> */
	.type		mrg32k3aM2SubSeq,@object
	.size		mrg32k3aM2SubSeq,(mrg32k3aM1 - mrg32k3aM2SubSeq)
mrg32k3aM2SubSeq:
        /* <DEDUP_REMOVED lines=126> */
	.type		mrg32k3aM1,@object
	.size		mrg32k3aM1,(mrg32k3aM1Seq - mrg32k3aM1)
mrg32k3aM1:
        /* <DEDUP_REMOVED lines=144> */
	.type		mrg32k3aM1Seq,@object
	.size		mrg32k3aM1Seq,(mrg32k3aM2 - mrg32k3aM1Seq)
mrg32k3aM1Seq:
        /* <DEDUP_REMOVED lines=144> */
	.type		mrg32k3aM2,@object
	.size		mrg32k3aM2,(mrg32k3aM2Seq - mrg32k3aM2)
mrg32k3aM2:
        /* <DEDUP_REMOVED lines=144> */
	.type		mrg32k3aM2Seq,@object
	.size		mrg32k3aM2Seq,(precalc_xorwow_matrix - mrg32k3aM2Seq)
mrg32k3aM2Seq:
        /* <DEDUP_REMOVED lines=144> */
	.type		precalc_xorwow_matrix,@object
	.size		precalc_xorwow_matrix,(precalc_xorwow_offset_matrix - precalc_xorwow_matrix)
precalc_xorwow_matrix:
        /* <DEDUP_REMOVED lines=6400> */
	.type		precalc_xorwow_offset_matrix,@object
	.size		precalc_xorwow_offset_matrix,(.L_1 - precalc_xorwow_offset_matrix)
precalc_xorwow_offset_matrix:
        /* <DEDUP_REMOVED lines=6400> */
.L_1:


//--------------------- .nv.shared.reserved.0     --------------------------
	.section	.nv.shared.reserved.0,"aw",@nobits
	.weak		__nv_reservedSMEM_offset_0_alias
	.size		__nv_reservedSMEM_offset_0_alias, 0, 64
	.other		__nv_reservedSMEM_offset_0_alias,@"STO_CUDA_RESERVED_SHARED STV_DEFAULT"
__nv_reservedSMEM_offset_0_alias:
	.zero		0
	.zero		64


//--------------------- .nv.constant0._Z7sim_annjPf --------------------------
	.section	.nv.constant0._Z7sim_annjPf,"a",@progbits
	.sectionflags	@""
	.align	4
.nv.constant0._Z7sim_annjPf:
	.zero		912


//--------------------- SYMBOLS --------------------------

	.type		.nv.reservedSmem.offset0,@object
	.size		.nv.reservedSmem.offset0,0x4
